// auto-generated by cutlass_sweep.fmha — config: {"arch": "sm_90", "direction": "fwd", "dtype": "bf16", "head_dim": 192, "mask": "causal", "schedule": "cooperative", "tile_kv": 128, "tile_q": 128}
#include "cutlass/cutlass.h"
#include "cute/tensor.hpp"
#include "cutlass/device_kernel.h"
#include "cutlass/kernel_hardware_info.h"
#include "88_hopper_fmha/collective/fmha_fusion.hpp"
#include "88_hopper_fmha/kernel/fmha_kernel_builder.hpp"

using namespace cute;
using Element = cutlass::bfloat16_t;
using TileShape = Shape<_128, _128, _192>;
using StrideQ = cute::tuple<int, _1, cute::tuple<int, int>>;
using StrideK = cute::tuple<int, _1, cute::tuple<int, int>>;
using StrideV = cute::tuple<int, cute::_1, cute::tuple<int, int>>;

using Kernel = typename cutlass::fmha::kernel::FmhaBuilder<
    Element, float, float,
    TileShape, StrideQ, StrideK, StrideV,
    cutlass::fmha::collective::CausalFusion,
    cutlass::gemm::KernelTmaWarpSpecializedCooperative
  >::Kernel;

auto* _anchor = &cutlass::device_kernel<Kernel>;


// ===== COMPILED SASS (sm_90a) =====

	.target	sm_90a

	.elftype	@"ET_EXEC"


//--------------------- .note.nv.tkinfo           --------------------------
	.section	.note.nv.tkinfo,"",@"SHT_NOTE"
	.sectionflags	@"SHF_NOTE_NV_TKINFO"
	.tkinfo
        /*0018*/ 	.word	0x00000002
        /*0030*/ 	.string	""
        /*0030*/ 	.string	"ptxas"
        /*0030*/ 	.string	"Cuda compilation tools, release 13.0, V13.0.88"
        /*0030*/ 	.string	"Build cuda_13.0.r13.0/compiler.36424714_0"
        /*0030*/ 	.string	"-arch sm_90a -m 64 "



//--------------------- .note.nv.cuinfo           --------------------------
	.section	.note.nv.cuinfo,"",@"SHT_NOTE"
	.sectionflags	@"SHF_NOTE_NV_CUINFO"
        /*0018*/ 	.short	0x0002
        /*001a*/ 	.short	0x005a
        /*001c*/ 	.short	0x0082
	.zero		2


//--------------------- .nv.info                  --------------------------
	.section	.nv.info,"",@"SHT_CUDA_INFO"
	.align	4


	//----- nvinfo : EIATTR_REGCOUNT
	.align		4
        /*0000*/ 	.byte	0x04, 0x2f
        /*0002*/ 	.short	(.L_16 - .L_15)
	.align		4
.L_15:
        /*0004*/ 	.word	index@(_ZN7cutlass13device_kernelINS_4fmha6kernel28FmhaKernelTmaWarpSpecializedINS1_10collective30FmhaMainloopTmaWarpSpecializedINS_10bfloat16_tEffN4cute5tupleIJNS7_1CILi128EEESA_NS9_ILi192EEEEEENS8_IJiNS9_ILi1EEENS8_IJiiEEEEEESF_SF_NS4_12CausalFusionEJEEENS4_15FmhaFwdEpilogueIS6_fNS8_IJNS9_ILi64EEESB_SA_EEEEENS2_23IndividualTileSchedulerEJEEEEEvNT_6ParamsE)
        /*0008*/ 	.word	0x000000a8


	//----- nvinfo : EIATTR_FRAME_SIZE
	.align		4
.L_16:
        /*000c*/ 	.byte	0x04, 0x11
        /*000e*/ 	.short	(.L_18 - .L_17)
	.align		4
.L_17:
        /*0010*/ 	.word	index@($__internal_0_$__cuda_sm20_rcp_rn_f32_slowpath)
        /*0014*/ 	.word	0x00000000


	//----- nvinfo : EIATTR_FRAME_SIZE
	.align		4
.L_18:
        /*0018*/ 	.byte	0x04, 0x11
        /*001a*/ 	.short	(.L_20 - .L_19)
	.align		4
.L_19:
        /*001c*/ 	.word	index@(_ZN7cutlass13device_kernelINS_4fmha6kernel28FmhaKernelTmaWarpSpecializedINS1_10collective30FmhaMainloopTmaWarpSpecializedINS_10bfloat16_tEffN4cute5tupleIJNS7_1CILi128EEESA_NS9_ILi192EEEEEENS8_IJiNS9_ILi1EEENS8_IJiiEEEEEESF_SF_NS4_12CausalFusionEJEEENS4_15FmhaFwdEpilogueIS6_fNS8_IJNS9_ILi64EEESB_SA_EEEEENS2_23IndividualTileSchedulerEJEEEEEvNT_6ParamsE)
        /*0020*/ 	.word	0x00000000


	//----- nvinfo : EIATTR_MIN_STACK_SIZE
	.align		4
.L_20:
        /*0024*/ 	.byte	0x04, 0x12
        /*0026*/ 	.short	(.L_22 - .L_21)
	.align		4
.L_21:
        /*0028*/ 	.word	index@(_ZN7cutlass13device_kernelINS_4fmha6kernel28FmhaKernelTmaWarpSpecializedINS1_10collective30FmhaMainloopTmaWarpSpecializedINS_10bfloat16_tEffN4cute5tupleIJNS7_1CILi128EEESA_NS9_ILi192EEEEEENS8_IJiNS9_ILi1EEENS8_IJiiEEEEEESF_SF_NS4_12CausalFusionEJEEENS4_15FmhaFwdEpilogueIS6_fNS8_IJNS9_ILi64EEESB_SA_EEEEENS2_23IndividualTileSchedulerEJEEEEEvNT_6ParamsE)
        /*002c*/ 	.word	0x00000000
.L_22:


//--------------------- .nv.compat                --------------------------
	.section	.nv.compat,"",@"SHT_CUDA_COMPAT_INFO"
	.align	4
        /*0000*/ 	.byte	0x02, 0x09, 0x01, 0x00, 0x02, 0x02, 0x04, 0x00, 0x02, 0x05, 0x05, 0x00, 0x03, 0x07, 0x01, 0x01
        /*0010*/ 	.byte	0x02, 0x03, 0x01, 0x00, 0x02, 0x06, 0x01, 0x00, 0x04, 0x0b, 0x08, 0x00, 0x00, 0x00, 0x00, 0x00
        /*0020*/ 	.byte	0x00, 0x00, 0x00, 0x00


//--------------------- .nv.info._ZN7cutlass13device_kernelINS_4fmha6kernel28FmhaKernelTmaWarpSpecializedINS1_10collective30FmhaMainloopTmaWarpSpecializedINS_10bfloat16_tEffN4cute5tupleIJNS7_1CILi128EEESA_NS9_ILi192EEEEEENS8_IJiNS9_ILi1EEENS8_IJiiEEEEEESF_SF_NS4_12CausalFusionEJEEENS4_15FmhaFwdEpilogueIS6_fNS8_IJNS9_ILi64EEESB_SA_EEEEENS2_23IndividualTileSchedulerEJEEEEEvNT_6ParamsE --------------------------
	.section	.nv.info._ZN7cutlass13device_kernelINS_4fmha6kernel28FmhaKernelTmaWarpSpecializedINS1_10collective30FmhaMainloopTmaWarpSpecializedINS_10bfloat16_tEffN4cute5tupleIJNS7_1CILi128EEESA_NS9_ILi192EEEEEENS8_IJiNS9_ILi1EEENS8_IJiiEEEEEESF_SF_NS4_12CausalFusionEJEEENS4_15FmhaFwdEpilogueIS6_fNS8_IJNS9_ILi64EEESB_SA_EEEEENS2_23IndividualTileSchedulerEJEEEEEvNT_6ParamsE,"",@"SHT_CUDA_INFO"
	.sectionflags	@""
	.align	4


	//----- nvinfo : EIATTR_CUDA_API_VERSION
	.align		4
        /*0000*/ 	.byte	0x04, 0x37
        /*0002*/ 	.short	(.L_24 - .L_23)
.L_23:
        /*0004*/ 	.word	0x00000082


	//----- nvinfo : EIATTR_KPARAM_INFO
	.align		4
.L_24:
        /*0008*/ 	.byte	0x04, 0x17
        /*000a*/ 	.short	(.L_26 - .L_25)
.L_25:
        /*000c*/ 	.word	0x00000000
        /*0010*/ 	.short	0x0000
        /*0012*/ 	.short	0x0070
        /*0014*/ 	.byte	0x00, 0xf0, 0x01, 0x20


	//----- nvinfo : EIATTR_SPARSE_MMA_MASK
	.align		4
.L_26:
        /*0018*/ 	.byte	0x03, 0x50
        /*001a*/ 	.short	0x0000


	//----- nvinfo : EIATTR_MAXREG_COUNT
	.align		4
        /*001c*/ 	.byte	0x03, 0x1b
        /*001e*/ 	.short	0x00a8


	//----- nvinfo : EIATTR_NUM_BARRIERS
	.align		4
        /*0020*/ 	.byte	0x02, 0x4c
        /*0022*/ 	.byte	0x02
	.zero		1


	//----- nvinfo : EIATTR_EXTERNS
	.align		4
        /*0024*/ 	.byte	0x04, 0x0f
        /*0026*/ 	.short	(.L_28 - .L_27)


	//   ....[0]....
	.align		4
.L_27:
        /*0028*/ 	.word	index@(__assertfail)


	//----- nvinfo : EIATTR_MERCURY_ISA_VERSION
	.align		4
.L_28:
        /*002c*/ 	.byte	0x03, 0x5f
        /*002e*/ 	.short	0x0101


	//----- nvinfo : EIATTR_INT_WARP_WIDE_INSTR_OFFSETS
	.align		4
        /*0030*/ 	.byte	0x04, 0x31
        /*0032*/ 	.short	(.L_30 - .L_29)


	//   ....[0]....
.L_29:
        /*0034*/ 	.word	0x000006f0


	//   ....[1]....
        /*0038*/ 	.word	0x00000700


	//   ....[2]....
        /*003c*/ 	.word	0x00000710


	//   ....[3]....
        /*0040*/ 	.word	0x00000720


	//   ....[4]....
        /*0044*/ 	.word	0x00000790


	//----- nvinfo : EIATTR_COOP_GROUP_MASK_REGIDS
	.align		4
.L_30:
        /*0048*/ 	.byte	0x04, 0x29
        /*004a*/ 	.short	(.L_32 - .L_31)


	//   ....[0]....
.L_31:
        /*004c*/ 	.word	0xffffffff


	//   ....[1]....
        /*0050*/ 	.word	0xffffffff


	//   ....[2]....
        /*0054*/ 	.word	0xffffffff


	//   ....[3]....
        /*0058*/ 	.word	0xffffffff


	//   ....[4]....
        /*005c*/ 	.word	0xffffffff


	//   ....[5]....
        /*0060*/ 	.word	0xffffffff


	//   ....[6]....
        /*0064*/ 	.word	0xffffffff


	//   ....[7]....
        /*0068*/ 	.word	0xffffffff


	//   ....[8]....
        /*006c*/ 	.word	0xffffffff


	//   ....[9]....
        /*0070*/ 	.word	0xffffffff


	//   ....[10]....
        /*0074*/ 	.word	0xffffffff


	//   ....[11]....
        /*0078*/ 	.word	0xffffffff


	//   ....[12]....
        /*007c*/ 	.word	0xffffffff


	//   ....[13]....
        /*0080*/ 	.word	0xffffffff


	//   ....[14]....
        /*0084*/ 	.word	0xffffffff


	//   ....[15]....
        /*0088*/ 	.word	0xffffffff


	//   ....[16]....
        /*008c*/ 	.word	0xffffffff


	//   ....[17]....
        /*0090*/ 	.word	0xffffffff


	//   ....[18]....
        /*0094*/ 	.word	0xffffffff


	//   ....[19]....
        /*0098*/ 	.word	0xffffffff


	//   ....[20]....
        /*009c*/ 	.word	0xffffffff


	//   ....[21]....
        /*00a0*/ 	.word	0xffffffff


	//----- nvinfo : EIATTR_COOP_GROUP_INSTR_OFFSETS
	.align		4
.L_32:
        /*00a4*/ 	.byte	0x04, 0x28
        /*00a6*/ 	.short	(.L_34 - .L_33)


	//   ....[0]....
.L_33:
        /*00a8*/ 	.word	0x00000050


	//   ....[1]....
        /*00ac*/ 	.word	0x00000080


	//   ....[2]....
        /*00b0*/ 	.word	0x000001b0


	//   ....[3]....
        /*00b4*/ 	.word	0x00000370


	//   ....[4]....
        /*00b8*/ 	.word	0x00000530


	//   ....[5]....
        /*00bc*/ 	.word	0x00000690


	//   ....[6]....
        /*00c0*/ 	.word	0x00002100


	//   ....[7]....
        /*00c4*/ 	.word	0x00002230


	//   ....[8]....
        /*00c8*/ 	.word	0x00002240


	//   ....[9]....
        /*00cc*/ 	.word	0x00002280


	//   ....[10]....
        /*00d0*/ 	.word	0x00004c00


	//   ....[11]....
        /*00d4*/ 	.word	0x00004c30


	//   ....[12]....
        /*00d8*/ 	.word	0x000053b0


	//   ....[13]....
        /*00dc*/ 	.word	0x000054f0


	//   ....[14]....
        /*00e0*/ 	.word	0x00008180


	//   ....[15]....
        /*00e4*/ 	.word	0x00008280


	//   ....[16]....
        /*00e8*/ 	.word	0x00008e40


	//   ....[17]....
        /*00ec*/ 	.word	0x00008f80


	//   ....[18]....
        /*00f0*/ 	.word	0x0000adf0


	//   ....[19]....
        /*00f4*/ 	.word	0x0000ae20


	//   ....[20]....
        /*00f8*/ 	.word	0x0000ae70


	//   ....[21]....
        /*00fc*/ 	.word	0x0000ae80


	//----- nvinfo : EIATTR_REG_RECONFIG
	.align		4
.L_34:
        /*0100*/ 	.byte	0x01, 0x54
	.zero		2


	//----- nvinfo : EIATTR_SYSCALL_OFFSETS
	.align		4
        /*0104*/ 	.byte	0x04, 0x46
        /*0106*/ 	.short	(.L_36 - .L_35)


	//   ....[0]....
.L_35:
        /*0108*/ 	.word	0x0000bc60


	//   ....[1]....
        /*010c*/ 	.word	0x0000bdc0


	//----- nvinfo : EIATTR_MBARRIER_INSTR_OFFSETS
	.align		4
.L_36:
        /*0110*/ 	.byte	0x04, 0x39
        /*0112*/ 	.short	(.L_38 - .L_37)


	//   ....[0]....
.L_37:
        /*0114*/ 	.word	0x00000320
        /*0118*/ 	.word	0x000000ff
        /*011c*/ 	.word	0x00048050
        /*0120*/ 	.short	0x0100
        /*0122*/ 	.byte	0x0b
	.zero		1


	//   ....[1]....
        /*0124*/ 	.word	0x00000330
        /*0128*/ 	.word	0x000000ff
        /*012c*/ 	.word	0x00048060
        /*0130*/ 	.short	0x0100
        /*0132*/ 	.byte	0x0b
	.zero		1


	//   ....[2]....
        /*0134*/ 	.word	0x00000340
        /*0138*/ 	.word	0x000000ff
        /*013c*/ 	.word	0x00048058
        /*0140*/ 	.short	0x0100
        /*0142*/ 	.byte	0x0b
	.zero		1


	//   ....[3]....
        /*0144*/ 	.word	0x00000350
        /*0148*/ 	.word	0x000000ff
        /*014c*/ 	.word	0x00048068
        /*0150*/ 	.short	0x0100
        /*0152*/ 	.byte	0x0b
	.zero		1


	//   ....[4]....
        /*0154*/ 	.word	0x00000480
        /*0158*/ 	.word	0x000000ff
        /*015c*/ 	.word	0x00048000
        /*0160*/ 	.short	0x0100
        /*0162*/ 	.byte	0x0b
	.zero		1


	//   ....[5]....
        /*0164*/ 	.word	0x00000490
        /*0168*/ 	.word	0x000000ff
        /*016c*/ 	.word	0x00048028
        /*0170*/ 	.short	0x0100
        /*0172*/ 	.byte	0x0b
	.zero		1


	//   ....[6]....
        /*0174*/ 	.word	0x000004a0
        /*0178*/ 	.word	0x000000ff
        /*017c*/ 	.word	0x00048008
        /*0180*/ 	.short	0x0100
        /*0182*/ 	.byte	0x0b
	.zero		1


	//   ....[7]....
        /*0184*/ 	.word	0x000004b0
        /*0188*/ 	.word	0x000000ff
        /*018c*/ 	.word	0x00048030
        /*0190*/ 	.short	0x0100
        /*0192*/ 	.byte	0x0b
	.zero		1


	//   ....[8]....
        /*0194*/ 	.word	0x000004c0
        /*0198*/ 	.word	0x000000ff
        /*019c*/ 	.word	0x00048010
        /*01a0*/ 	.short	0x0100
        /*01a2*/ 	.byte	0x0b
	.zero		1


	//   ....[9]....
        /*01a4*/ 	.word	0x000004d0
        /*01a8*/ 	.word	0x000000ff
        /*01ac*/ 	.word	0x00048038
        /*01b0*/ 	.short	0x0100
        /*01b2*/ 	.byte	0x0b
	.zero		1


	//   ....[10]....
        /*01b4*/ 	.word	0x000004e0
        /*01b8*/ 	.word	0x000000ff
        /*01bc*/ 	.word	0x00048018
        /*01c0*/ 	.short	0x0100
        /*01c2*/ 	.byte	0x0b
	.zero		1


	//   ....[11]....
        /*01c4*/ 	.word	0x000004f0
        /*01c8*/ 	.word	0x000000ff
        /*01cc*/ 	.word	0x00048040
        /*01d0*/ 	.short	0x0100
        /*01d2*/ 	.byte	0x0b
	.zero		1


	//   ....[12]....
        /*01d4*/ 	.word	0x00000500
        /*01d8*/ 	.word	0x000000ff
        /*01dc*/ 	.word	0x00048020
        /*01e0*/ 	.short	0x0100
        /*01e2*/ 	.byte	0x0b
	.zero		1


	//   ....[13]....
        /*01e4*/ 	.word	0x00000510
        /*01e8*/ 	.word	0x000000ff
        /*01ec*/ 	.word	0x00048048
        /*01f0*/ 	.short	0x0100
        /*01f2*/ 	.byte	0x0b
	.zero		1


	//   ....[14]....
        /*01f4*/ 	.word	0x00000640
        /*01f8*/ 	.word	0x000000ff
        /*01fc*/ 	.word	0x00048070
        /*0200*/ 	.short	0x0100
        /*0202*/ 	.byte	0x0b
	.zero		1


	//   ....[15]....
        /*0204*/ 	.word	0x00000650
        /*0208*/ 	.word	0x000000ff
        /*020c*/ 	.word	0x00048080
        /*0210*/ 	.short	0x0100
        /*0212*/ 	.byte	0x0b
	.zero		1


	//   ....[16]....
        /*0214*/ 	.word	0x00000660
        /*0218*/ 	.word	0x000000ff
        /*021c*/ 	.word	0x00048078
        /*0220*/ 	.short	0x0100
        /*0222*/ 	.byte	0x0b
	.zero		1


	//   ....[17]....
        /*0224*/ 	.word	0x00000670
        /*0228*/ 	.word	0x000000ff
        /*022c*/ 	.word	0x00048088
        /*0230*/ 	.short	0x0100
        /*0232*/ 	.byte	0x0b
	.zero		1


	//   ....[18]....
        /*0234*/ 	.word	0x000007b0
        /*0238*/ 	.word	0x000000ff
        /*023c*/ 	.word	0x00048090
        /*0240*/ 	.short	0x0100
        /*0242*/ 	.byte	0x08
	.zero		1


	//   ....[19]....
        /*0244*/ 	.word	0x000007c0
        /*0248*/ 	.word	0x000000ff
        /*024c*/ 	.word	0x00048098
        /*0250*/ 	.short	0x0100
        /*0252*/ 	.byte	0x08
	.zero		1


	//   ....[20]....
        /*0254*/ 	.word	0x000007d0
        /*0258*/ 	.word	0x000000ff
        /*025c*/ 	.word	0x000480a0
        /*0260*/ 	.short	0x0100
        /*0262*/ 	.byte	0x08
	.zero		1


	//   ....[21]....
        /*0264*/ 	.word	0x000007e0
        /*0268*/ 	.word	0x000000ff
        /*026c*/ 	.word	0x000480a8
        /*0270*/ 	.short	0x0100
        /*0272*/ 	.byte	0x08
	.zero		1


	//   ....[22]....
        /*0274*/ 	.word	0x000008e0
        /*0278*/ 	.word	0x000000ff
        /*027c*/ 	.word	0x000480c0
        /*0280*/ 	.short	0x0100
        /*0282*/ 	.byte	0x0b
	.zero		1


	//   ....[23]....
        /*0284*/ 	.word	0x000008f0
        /*0288*/ 	.word	0x000000ff
        /*028c*/ 	.word	0x000480e0
        /*0290*/ 	.short	0x0100
        /*0292*/ 	.byte	0x0b
	.zero		1


	//   ....[24]....
        /*0294*/ 	.word	0x00000900
        /*0298*/ 	.word	0x000000ff
        /*029c*/ 	.word	0x000480c8
        /*02a0*/ 	.short	0x0100
        /*02a2*/ 	.byte	0x0b
	.zero		1


	//   ....[25]....
        /*02a4*/ 	.word	0x00000910
        /*02a8*/ 	.word	0x000000ff
        /*02ac*/ 	.word	0x000480e8
        /*02b0*/ 	.short	0x0100
        /*02b2*/ 	.byte	0x0b
	.zero		1


	//   ....[26]....
        /*02b4*/ 	.word	0x00000920
        /*02b8*/ 	.word	0x000000ff
        /*02bc*/ 	.word	0x000480d0
        /*02c0*/ 	.short	0x0100
        /*02c2*/ 	.byte	0x0b
	.zero		1


	//   ....[27]....
        /*02c4*/ 	.word	0x00000930
        /*02c8*/ 	.word	0x000000ff
        /*02cc*/ 	.word	0x000480f0
        /*02d0*/ 	.short	0x0100
        /*02d2*/ 	.byte	0x0b
	.zero		1


	//   ....[28]....
        /*02d4*/ 	.word	0x00000940
        /*02d8*/ 	.word	0x000000ff
        /*02dc*/ 	.word	0x000480d8
        /*02e0*/ 	.short	0x0100
        /*02e2*/ 	.byte	0x0b
	.zero		1


	//   ....[29]....
        /*02e4*/ 	.word	0x00000950
        /*02e8*/ 	.word	0x000000ff
        /*02ec*/ 	.word	0x000480f8
        /*02f0*/ 	.short	0x0100
        /*02f2*/ 	.byte	0x0b
	.zero		1


	//   ....[30]....
        /*02f4*/ 	.word	0x00000ef0
        /*02f8*/ 	.word	0x000000ff
        /*02fc*/ 	.word	0x00048050
        /*0300*/ 	.short	0x010a
        /*0302*/ 	.byte	0x07
	.zero		1


	//   ....[31]....
        /*0304*/ 	.word	0x00000f80
        /*0308*/ 	.word	0x000000ff
        /*030c*/ 	.word	0x00048000
        /*0310*/ 	.short	0x010a
        /*0312*/ 	.byte	0x24
	.zero		1


	//   ....[32]....
        /*0314*/ 	.word	0x00000fd0
        /*0318*/ 	.word	0x000000ff
        /*031c*/ 	.word	0xfffffff8
        /*0320*/ 	.short	0x010a
        /*0322*/ 	.byte	0x27
	.zero		1


	//   ....[33]....
        /*0324*/ 	.word	0x000040b0
        /*0328*/ 	.word	0x00000004
        /*032c*/ 	.word	0x00000000
        /*0330*/ 	.short	0x0101
        /*0332*/ 	.byte	0x07
	.zero		1


	//   ....[34]....
        /*0334*/ 	.word	0x00004100
        /*0338*/ 	.word	0x000000ff
        /*033c*/ 	.word	0x00048008
        /*0340*/ 	.short	0x010a
        /*0342*/ 	.byte	0x24
	.zero		1


	//   ....[35]....
        /*0344*/ 	.word	0x00004430
        /*0348*/ 	.word	0x000000ff
        /*034c*/ 	.word	0x00000000
        /*0350*/ 	.short	0x0101
        /*0352*/ 	.byte	0x07
	.zero		1


	//   ....[36]....
        /*0354*/ 	.word	0x00004570
        /*0358*/ 	.word	0x000000ff
        /*035c*/ 	.word	0x00048000
        /*0360*/ 	.short	0x010a
        /*0362*/ 	.byte	0x06
	.zero		1


	//   ....[37]....
        /*0364*/ 	.word	0x00006800
        /*0368*/ 	.word	0x000000ff
        /*036c*/ 	.word	0x00048000
        /*0370*/ 	.short	0x010a
        /*0372*/ 	.byte	0x07
	.zero		1


	//   ....[38]....
        /*0374*/ 	.word	0x00006fb0
        /*0378*/ 	.word	0x000000ff
        /*037c*/ 	.word	0x00048000
        /*0380*/ 	.short	0x010a
        /*0382*/ 	.byte	0x07
	.zero		1


	//   ....[39]....
        /*0384*/ 	.word	0x000072b0
        /*0388*/ 	.word	0x000000ff
        /*038c*/ 	.word	0x00000000
        /*0390*/ 	.short	0x0101
        /*0392*/ 	.byte	0x07
	.zero		1


	//   ....[40]....
        /*0394*/ 	.word	0x00007360
        /*0398*/ 	.word	0x000000ff
        /*039c*/ 	.word	0x00000000
        /*03a0*/ 	.short	0x0101
        /*03a2*/ 	.byte	0x07
	.zero		1


	//   ....[41]....
        /*03a4*/ 	.word	0x00007500
        /*03a8*/ 	.word	0x000000ff
        /*03ac*/ 	.word	0x00048000
        /*03b0*/ 	.short	0x010a
        /*03b2*/ 	.byte	0x06
	.zero		1


	//   ....[42]....
        /*03b4*/ 	.word	0x0000a180
        /*03b8*/ 	.word	0x000000ff
        /*03bc*/ 	.word	0x00048000
        /*03c0*/ 	.short	0x010a
        /*03c2*/ 	.byte	0x07
	.zero		1


	//   ....[43]....
        /*03c4*/ 	.word	0x0000a930
        /*03c8*/ 	.word	0x000000ff
        /*03cc*/ 	.word	0x00048000
        /*03d0*/ 	.short	0x010a
        /*03d2*/ 	.byte	0x07
	.zero		1


	//   ....[44]....
        /*03d4*/ 	.word	0x0000ac30
        /*03d8*/ 	.word	0x000000ff
        /*03dc*/ 	.word	0x00000000
        /*03e0*/ 	.short	0x0101
        /*03e2*/ 	.byte	0x07
	.zero		1


	//   ....[45]....
        /*03e4*/ 	.word	0x0000ace0
        /*03e8*/ 	.word	0x000000ff
        /*03ec*/ 	.word	0x00000000
        /*03f0*/ 	.short	0x0101
        /*03f2*/ 	.byte	0x07
	.zero		1


	//   ....[46]....
        /*03f4*/ 	.word	0x0000b580
        /*03f8*/ 	.word	0x000000ff
        /*03fc*/ 	.word	0x00000008
        /*0400*/ 	.short	0x010a
        /*0402*/ 	.byte	0x27
	.zero		1


	//   ....[47]....
        /*0404*/ 	.word	0x0000d240
        /*0408*/ 	.word	0x00000000
        /*040c*/ 	.word	0x00048090
        /*0410*/ 	.short	0x0101
        /*0412*/ 	.byte	0x24
	.zero		1


	//   ....[48]....
        /*0414*/ 	.word	0x0000d410
        /*0418*/ 	.word	0x00000004
        /*041c*/ 	.word	0x00048060
        /*0420*/ 	.short	0x010a
        /*0422*/ 	.byte	0x3f
	.zero		1


	//   ....[49]....
        /*0424*/ 	.word	0x0000d720
        /*0428*/ 	.word	0x00000005
        /*042c*/ 	.word	0x00048028
        /*0430*/ 	.short	0x010a
        /*0432*/ 	.byte	0x3f
	.zero		1


	//   ....[50]....
        /*0434*/ 	.word	0x0000da40
        /*0438*/ 	.word	0x00000004
        /*043c*/ 	.word	0x00048060
        /*0440*/ 	.short	0x010a
        /*0442*/ 	.byte	0x3f
	.zero		1


	//   ....[51]....
        /*0444*/ 	.word	0x0000dd90
        /*0448*/ 	.word	0x00000003
        /*044c*/ 	.word	0x00048028
        /*0450*/ 	.short	0x010a
        /*0452*/ 	.byte	0x3f
	.zero		1


	//   ....[52]....
        /*0454*/ 	.word	0x0000e180
        /*0458*/ 	.word	0x00000007
        /*045c*/ 	.word	0x00048028
        /*0460*/ 	.short	0x010a
        /*0462*/ 	.byte	0x3f
	.zero		1


	//   ....[53]....
        /*0464*/ 	.word	0x0000e4d0
        /*0468*/ 	.word	0x00000004
        /*046c*/ 	.word	0x00048028
        /*0470*/ 	.short	0x010a
        /*0472*/ 	.byte	0x3f
	.zero		1


	//   ....[54]....
        /*0474*/ 	.word	0x0000e810
        /*0478*/ 	.word	0x00000003
        /*047c*/ 	.word	0x00048050
        /*0480*/ 	.short	0x010a
        /*0482*/ 	.byte	0x3f
	.zero		1


	//   ....[55]....
        /*0484*/ 	.word	0x0000e870
        /*0488*/ 	.word	0x00000003
        /*048c*/ 	.word	0x00048000
        /*0490*/ 	.short	0x010a
        /*0492*/ 	.byte	0x3f
	.zero		1


	//   ....[56]....
        /*0494*/ 	.word	0x0000e8d0
        /*0498*/ 	.word	0x00000003
        /*049c*/ 	.word	0xfffffff8
        /*04a0*/ 	.short	0x010a
        /*04a2*/ 	.byte	0x3f
	.zero		1


	//   ....[57]....
        /*04a4*/ 	.word	0x0000e930
        /*04a8*/ 	.word	0x0000000b
        /*04ac*/ 	.word	0x00048008
        /*04b0*/ 	.short	0x010a
        /*04b2*/ 	.byte	0x3f
	.zero		1


	//   ....[58]....
        /*04b4*/ 	.word	0x0000e990
        /*04b8*/ 	.word	0x0000000a
        /*04bc*/ 	.word	0x00048000
        /*04c0*/ 	.short	0x010a
        /*04c2*/ 	.byte	0x3f
	.zero		1


	//   ....[59]....
        /*04c4*/ 	.word	0x0000e9f0
        /*04c8*/ 	.word	0x0000000a
        /*04cc*/ 	.word	0x00048000
        /*04d0*/ 	.short	0x010a
        /*04d2*/ 	.byte	0x3f
	.zero		1


	//   ....[60]....
        /*04d4*/ 	.word	0x0000ea50
        /*04d8*/ 	.word	0x0000000c
        /*04dc*/ 	.word	0x00048000
        /*04e0*/ 	.short	0x010a
        /*04e2*/ 	.byte	0x3f
	.zero		1


	//   ....[61]....
        /*04e4*/ 	.word	0x0000eab0
        /*04e8*/ 	.word	0x0000000a
        /*04ec*/ 	.word	0x00048000
        /*04f0*/ 	.short	0x010a
        /*04f2*/ 	.byte	0x3f
	.zero		1


	//   ....[62]....
        /*04f4*/ 	.word	0x0000eb10
        /*04f8*/ 	.word	0x00000003
        /*04fc*/ 	.word	0x00000008
        /*0500*/ 	.short	0x010a
        /*0502*/ 	.byte	0x3f
	.zero		1


	//   ....[63]....
        /*0504*/ 	.word	0x0000eb60
        /*0508*/ 	.word	0x00000004
        /*050c*/ 	.word	0x00048060
        /*0510*/ 	.short	0x010a
        /*0512*/ 	.byte	0x3f
	.zero		1


	//   ....[64]....
        /*0514*/ 	.word	0x0000ebb0
        /*0518*/ 	.word	0x00000005
        /*051c*/ 	.word	0x00048028
        /*0520*/ 	.short	0x010a
        /*0522*/ 	.byte	0x3f
	.zero		1


	//   ....[65]....
        /*0524*/ 	.word	0x0000ec00
        /*0528*/ 	.word	0x00000004
        /*052c*/ 	.word	0x00048060
        /*0530*/ 	.short	0x010a
        /*0532*/ 	.byte	0x3f
	.zero		1


	//   ....[66]....
        /*0534*/ 	.word	0x0000ec50
        /*0538*/ 	.word	0x00000003
        /*053c*/ 	.word	0x00048028
        /*0540*/ 	.short	0x010a
        /*0542*/ 	.byte	0x3f
	.zero		1


	//   ....[67]....
        /*0544*/ 	.word	0x0000eca0
        /*0548*/ 	.word	0x00000007
        /*054c*/ 	.word	0x00048028
        /*0550*/ 	.short	0x010a
        /*0552*/ 	.byte	0x3f
	.zero		1


	//   ....[68]....
        /*0554*/ 	.word	0x0000ecf0
        /*0558*/ 	.word	0x00000004
        /*055c*/ 	.word	0x00048028
        /*0560*/ 	.short	0x010a
        /*0562*/ 	.byte	0x3f
	.zero		1


	//----- nvinfo : EIATTR_NUM_MBARRIERS
	.align		4
.L_38:
        /*0564*/ 	.byte	0x03, 0x38
        /*0566*/ 	.short	0x001e


	//----- nvinfo : EIATTR_EXIT_INSTR_OFFSETS
	.align		4
        /*0568*/ 	.byte	0x04, 0x1c
        /*056a*/ 	.short	(.L_40 - .L_39)


	//   ....[0]....
.L_39:
        /*056c*/ 	.word	0x000009f0


	//   ....[1]....
        /*0570*/ 	.word	0x0000d250


	//   ....[2]....
        /*0574*/ 	.word	0x0000d290


	//   ....[3]....
        /*0578*/ 	.word	0x0000e080


	//   ....[4]....
        /*057c*/ 	.word	0x0000e7f0


	//----- nvinfo : EIATTR_MAX_THREADS
	.align		4
.L_40:
        /*0580*/ 	.byte	0x04, 0x05
        /*0582*/ 	.short	(.L_42 - .L_41)
.L_41:
        /*0584*/ 	.word	0x00000180
        /*0588*/ 	.word	0x00000001
        /*058c*/ 	.word	0x00000001


	//----- nvinfo : EIATTR_CRS_STACK_SIZE
	.align		4
.L_42:
        /*0590*/ 	.byte	0x04, 0x1e
        /*0592*/ 	.short	(.L_44 - .L_43)
.L_43:
        /*0594*/ 	.word	0x00000000


	//----- nvinfo : EIATTR_CBANK_PARAM_SIZE
	.align		4
.L_44:
        /*0598*/ 	.byte	0x03, 0x19
        /*059a*/ 	.short	0x0870


	//----- nvinfo : EIATTR_PARAM_CBANK
	.align		4
        /*059c*/ 	.byte	0x04, 0x0a
        /*059e*/ 	.short	(.L_46 - .L_45)
	.align		4
.L_45:
        /*05a0*/ 	.word	index@(.nv.constant0._ZN7cutlass13device_kernelINS_4fmha6kernel28FmhaKernelTmaWarpSpecializedINS1_10collective30FmhaMainloopTmaWarpSpecializedINS_10bfloat16_tEffN4cute5tupleIJNS7_1CILi128EEESA_NS9_ILi192EEEEEENS8_IJiNS9_ILi1EEENS8_IJiiEEEEEESF_SF_NS4_12CausalFusionEJEEENS4_15FmhaFwdEpilogueIS6_fNS8_IJNS9_ILi64EEESB_SA_EEEEENS2_23IndividualTileSchedulerEJEEEEEvNT_6ParamsE)
        /*05a4*/ 	.short	0x0210
        /*05a6*/ 	.short	0x0870


	//----- nvinfo : EIATTR_SW_WAR
	.align		4
.L_46:
        /*05a8*/ 	.byte	0x04, 0x36
        /*05aa*/ 	.short	(.L_48 - .L_47)
.L_47:
        /*05ac*/ 	.word	0x00000008
.L_48:


//--------------------- .nv.callgraph             --------------------------
	.section	.nv.callgraph,"",@"SHT_CUDA_CALLGRAPH"
	.align	4
	.sectionentsize	8
	.align		4
        /*0000*/ 	.word	0x00000000
	.align		4
        /*0004*/ 	.word	0xffffffff
	.align		4
        /*0008*/ 	.word	index@(_ZN7cutlass13device_kernelINS_4fmha6kernel28FmhaKernelTmaWarpSpecializedINS1_10collective30FmhaMainloopTmaWarpSpecializedINS_10bfloat16_tEffN4cute5tupleIJNS7_1CILi128EEESA_NS9_ILi192EEEEEENS8_IJiNS9_ILi1EEENS8_IJiiEEEEEESF_SF_NS4_12CausalFusionEJEEENS4_15FmhaFwdEpilogueIS6_fNS8_IJNS9_ILi64EEESB_SA_EEEEENS2_23IndividualTileSchedulerEJEEEEEvNT_6ParamsE)
	.align		4
        /*000c*/ 	.word	index@(__assertfail)
	.align		4
        /*0010*/ 	.word	0x00000000
	.align		4
        /*0014*/ 	.word	0xfffffffe
	.align		4
        /*0018*/ 	.word	0x00000000
	.align		4
        /*001c*/ 	.word	0xfffffffd
	.align		4
        /*0020*/ 	.word	0x00000000
	.align		4
        /*0024*/ 	.word	0xfffffffc


//--------------------- .nv.constant4             --------------------------
	.section	.nv.constant4,"a",@progbits
	.align	8
	.align		8
.nv.constant4:
        /*0000*/ 	.dword	__assertfail
	.align		8
        /*0008*/ 	.dword	__unnamed_1
	.align		8
        /*0010*/ 	.dword	__unnamed_2
	.align		8
        /*0018*/ 	.dword	_ZN39_INTERNAL_6e8e90dc_4_k_cu_f9cb72f2_29424cuda3std3__45__cpo5beginE
	.align		8
        /*0020*/ 	.dword	_ZN39_INTERNAL_6e8e90dc_4_k_cu_f9cb72f2_29424cuda3std3__45__cpo3endE
	.align		8
        /*0028*/ 	.dword	_ZN39_INTERNAL_6e8e90dc_4_k_cu_f9cb72f2_29424cuda3std3__45__cpo6cbeginE
	.align		8
        /*0030*/ 	.dword	_ZN39_INTERNAL_6e8e90dc_4_k_cu_f9cb72f2_29424cuda3std3__45__cpo4cendE
	.align		8
        /*0038*/ 	.dword	_ZN39_INTERNAL_6e8e90dc_4_k_cu_f9cb72f2_29424cuda3std3__441_GLOBAL__N__6e8e90dc_4_k_cu_f9cb72f2_29426ignoreE
	.align		8
        /*0040*/ 	.dword	_ZN39_INTERNAL_6e8e90dc_4_k_cu_f9cb72f2_29424cuda3std3__419piecewise_constructE
	.align		8
        /*0048*/ 	.dword	_ZN39_INTERNAL_6e8e90dc_4_k_cu_f9cb72f2_29424cuda3std3__48in_placeE
	.align		8
        /*0050*/ 	.dword	_ZN39_INTERNAL_6e8e90dc_4_k_cu_f9cb72f2_29424cuda3std6ranges3__45__cpo4swapE
	.align		8
        /*0058*/ 	.dword	_ZN39_INTERNAL_6e8e90dc_4_k_cu_f9cb72f2_29424cuda3std6ranges3__45__cpo9iter_moveE
	.align		8
        /*0060*/ 	.dword	_ZN39_INTERNAL_6e8e90dc_4_k_cu_f9cb72f2_29424cute7productE
	.align		8
        /*0068*/ 	.dword	_ZN39_INTERNAL_6e8e90dc_4_k_cu_f9cb72f2_29424cute1_E
	.align		8
        /*0070*/ 	.dword	$str$24
	.align		8
        /*0078*/ 	.dword	$str$25


//--------------------- .text._ZN7cutlass13device_kernelINS_4fmha6kernel28FmhaKernelTmaWarpSpecializedINS1_10collective30FmhaMainloopTmaWarpSpecializedINS_10bfloat16_tEffN4cute5tupleIJNS7_1CILi128EEESA_NS9_ILi192EEEEEENS8_IJiNS9_ILi1EEENS8_IJiiEEEEEESF_SF_NS4_12CausalFusionEJEEENS4_15FmhaFwdEpilogueIS6_fNS8_IJNS9_ILi64EEESB_SA_EEEEENS2_23IndividualTileSchedulerEJEEEEEvNT_6ParamsE --------------------------
	.section	.text._ZN7cutlass13device_kernelINS_4fmha6kernel28FmhaKernelTmaWarpSpecializedINS1_10collective30FmhaMainloopTmaWarpSpecializedINS_10bfloat16_tEffN4cute5tupleIJNS7_1CILi128EEESA_NS9_ILi192EEEEEENS8_IJiNS9_ILi1EEENS8_IJiiEEEEEESF_SF_NS4_12CausalFusionEJEEENS4_15FmhaFwdEpilogueIS6_fNS8_IJNS9_ILi64EEESB_SA_EEEEENS2_23IndividualTileSchedulerEJEEEEEvNT_6ParamsE,"ax",@progbits
	.align	128
.text._ZN7cutlass13device_kernelINS_4fmha6kernel28FmhaKernelTmaWarpSpecializedINS1_10collective30FmhaMainloopTmaWarpSpecializedINS_10bfloat16_tEffN4cute5tupleIJNS7_1CILi128EEESA_NS9_ILi192EEEEEENS8_IJiNS9_ILi1EEENS8_IJiiEEEEEESF_SF_NS4_12CausalFusionEJEEENS4_15FmhaFwdEpilogueIS6_fNS8_IJNS9_ILi64EEESB_SA_EEEEENS2_23IndividualTileSchedulerEJEEEEEvNT_6ParamsE:
        .type           _ZN7cutlass13device_kernelINS_4fmha6kernel28FmhaKernelTmaWarpSpecializedINS1_10collective30FmhaMainloopTmaWarpSpecializedINS_10bfloat16_tEffN4cute5tupleIJNS7_1CILi128EEESA_NS9_ILi192EEEEEENS8_IJiNS9_ILi1EEENS8_IJiiEEEEEESF_SF_NS4_12CausalFusionEJEEENS4_15FmhaFwdEpilogueIS6_fNS8_IJNS9_ILi64EEESB_SA_EEEEENS2_23IndividualTileSchedulerEJEEEEEvNT_6ParamsE,@function
        .size           _ZN7cutlass13device_kernelINS_4fmha6kernel28FmhaKernelTmaWarpSpecializedINS1_10collective30FmhaMainloopTmaWarpSpecializedINS_10bfloat16_tEffN4cute5tupleIJNS7_1CILi128EEESA_NS9_ILi192EEEEEENS8_IJiNS9_ILi1EEENS8_IJiiEEEEEESF_SF_NS4_12CausalFusionEJEEENS4_15FmhaFwdEpilogueIS6_fNS8_IJNS9_ILi64EEESB_SA_EEEEENS2_23IndividualTileSchedulerEJEEEEEvNT_6ParamsE,(.L_x_127 - _ZN7cutlass13device_kernelINS_4fmha6kernel28FmhaKernelTmaWarpSpecializedINS1_10collective30FmhaMainloopTmaWarpSpecializedINS_10bfloat16_tEffN4cute5tupleIJNS7_1CILi128EEESA_NS9_ILi192EEEEEENS8_IJiNS9_ILi1EEENS8_IJiiEEEEEESF_SF_NS4_12CausalFusionEJEEENS4_15FmhaFwdEpilogueIS6_fNS8_IJNS9_ILi64EEESB_SA_EEEEENS2_23IndividualTileSchedulerEJEEEEEvNT_6ParamsE)
        .other          _ZN7cutlass13device_kernelINS_4fmha6kernel28FmhaKernelTmaWarpSpecializedINS1_10collective30FmhaMainloopTmaWarpSpecializedINS_10bfloat16_tEffN4cute5tupleIJNS7_1CILi128EEESA_NS9_ILi192EEEEEENS8_IJiNS9_ILi1EEENS8_IJiiEEEEEESF_SF_NS4_12CausalFusionEJEEENS4_15FmhaFwdEpilogueIS6_fNS8_IJNS9_ILi64EEESB_SA_EEEEENS2_23IndividualTileSchedulerEJEEEEEvNT_6ParamsE,@"STO_CUDA_ENTRY STV_DEFAULT"
_ZN7cutlass13device_kernelINS_4fmha6kernel28FmhaKernelTmaWarpSpecializedINS1_10collective30FmhaMainloopTmaWarpSpecializedINS_10bfloat16_tEffN4cute5tupleIJNS7_1CILi128EEESA_NS9_ILi192EEEEEENS8_IJiNS9_ILi1EEENS8_IJiiEEEEEESF_SF_NS4_12CausalFusionEJEEENS4_15FmhaFwdEpilogueIS6_fNS8_IJNS9_ILi64EEESB_SA_EEEEENS2_23IndividualTileSchedulerEJEEEEEvNT_6ParamsE:
[----:B------:R-:W1:Y:S01]  /*0000*/  LDC R1, c[0x0][0x28] ;  /* 0x00000a00ff017b82 */ /* 0x000e620000000800 */
[----:B------:R-:W2:Y:S01]  /*0010*/  S2R R0, SR_TID.X ;  /* 0x0000000000007919 */ /* 0x000ea20000002100 */
[----:B------:R-:W-:Y:S01]  /*0020*/  ELECT P1, URZ, PT ;  /* 0x00000000003f782f */ /* 0x000fe20003820000 */
[----:B------:R-:W-:Y:S01]  /*0030*/  BSSY B0, `(.L_x_0) ;  /* 0x0000017000007945 */ /* 0x000fe20003800000 */
[----:B--2---:R-:W-:-:S05]  /*0040*/  SHF.R.U32.HI R2, RZ, 0x5, R0 ;  /* 0x00000005ff027819 */ /* 0x004fca0000011600 */
[----:B------:R-:W2:Y:S02]  /*0050*/  SHFL.IDX PT, R3, R2, RZ, 0x1f ;  /* 0x00001fff02037589 */ /* 0x000ea400000e0000 */
[----:B--2---:R-:W-:Y:S02]  /*0060*/  R2UR UR4, R3 ;  /* 0x00000000030472ca */ /* 0x004fe400000e0000 */
[----:B------:R-:W-:-:S06]  /*0070*/  SHF.R.U32.HI R3, RZ, 0x7, R0 ;  /* 0x00000007ff037819 */ /* 0x000fcc0000011600 */
[----:B------:R-:W2:Y:S05]  /*0080*/  SHFL.IDX PT, R3, R3, RZ, 0x1f ;  /* 0x00001fff03037589 */ /* 0x000eaa00000e0000 */
[----:B------:R-:W-:Y:S02]  /*0090*/  USHF.R.S32.HI UR5, URZ, 0x1f, UR4 ;  /* 0x0000001f3f057899 */ /* 0x000fe40008011404 */
[----:B------:R-:W-:Y:S02]  /*00a0*/  ISETP.NE.OR P0, PT, RZ, UR4, !P1 ;  /* 0x00000004ff007c0c */ /* 0x000fe4000cf05670 */
[----:B------:R-:W-:-:S04]  /*00b0*/  ULEA.HI UR5, UR5, UR4, URZ, 0x2 ;  /* 0x0000000405057291 */ /* 0x000fc8000f8f103f */
[----:B------:R-:W-:-:S04]  /*00c0*/  ULOP3.LUT UR5, UR5, 0xfffffffc, URZ, 0xc0, !UPT ;  /* 0xfffffffc05057892 */ /* 0x000fc8000f8ec03f */
[----:B------:R-:W-:-:S03]  /*00d0*/  UIADD3 UR7, UR4, -UR5, URZ ;  /* 0x8000000504077290 */ /* 0x000fc6000fffe03f */
[----:B-1----:R-:W-:Y:S09]  /*00e0*/  @P0 BRA `(.L_x_1) ;  /* 0x00000000002c0947 */ /* 0x002ff20003800000 */
[----:B------:R-:W-:Y:S02]  /*00f0*/  ULDC.64 UR4, c[0x0][0x198] ;  /* 0x0000660000047ab9 */ /* 0x000fe40000000a00 */
[----:B------:R-:W-:Y:S02]  /*0100*/  UIADD3 UR8, UP0, UR4, 0xf0, URZ ;  /* 0x000000f004087890 */ /* 0x000fe4000ff1e03f */
[----:B------:R-:W-:Y:S02]  /*0110*/  UIADD3 UR10, UP1, UR4, 0x1f0, URZ ;  /* 0x000001f0040a7890 */ /* 0x000fe4000ff3e03f */
[----:B------:R-:W-:Y:S02]  /*0120*/  UIADD3 UR4, UP2, UR4, 0x2f0, URZ ;  /* 0x000002f004047890 */ /* 0x000fe4000ff5e03f */
[----:B------:R-:W-:Y:S02]  /*0130*/  UIADD3.X UR9, URZ, UR5, URZ, UP0, !UPT ;  /* 0x000000053f097290 */ /* 0x000fe400087fe43f */
[----:B------:R-:W-:-:S02]  /*0140*/  UIADD3.X UR11, URZ, UR5, URZ, UP1, !UPT ;  /* 0x000000053f0b7290 */ /* 0x000fc40008ffe43f */
[----:B------:R-:W-:-:S05]  /*0150*/  UIADD3.X UR5, URZ, UR5, URZ, UP2, !UPT ;  /* 0x000000053f057290 */ /* 0x000fca00097fe43f */
[----:B------:R1:W-:Y:S02]  /*0160*/  UTMACCTL.PF [UR8] ;  /* 0x00000000080079b9 */ /* 0x0003e40008040000 */
[----:B------:R1:W-:Y:S02]  /*0170*/  UTMACCTL.PF [UR10] ;  /* 0x000000000a0079b9 */ /* 0x0003e40008040000 */
[----:B------:R1:W-:Y:S02]  /*0180*/  UTMACCTL.PF [UR4] ;  /* 0x00000000040079b9 */ /* 0x0003e40008040000 */
[----:B-1----:R-:W-:Y:S01]  /*0190*/  NOP ;  /* 0x0000000000007918 */ /* 0x002fe20000000000 */
.L_x_1:
[----:B------:R-:W-:Y:S05]  /*01a0*/  BSYNC B0 ;  /* 0x0000000000007941 */ /* 0x000fea0003800000 */
.L_x_0:
[----:B------:R-:W1:Y:S01]  /*01b0*/  SHFL.IDX PT, R4, R2, RZ, 0x1f ;  /* 0x00001fff02047589 */ /* 0x000e6200000e0000 */
[----:B--2---:R-:W-:Y:S01]  /*01c0*/  R2UR UR38, R3 ;  /* 0x00000000032672ca */ /* 0x004fe200000e0000 */
[----:B------:R-:W-:-:S12]  /*01d0*/  UISETP.NE.AND UP0, UPT, UR7, 0x1, UPT ;  /* 0x000000010700788c */ /* 0x000fd8000bf05270 */
[----:B------:R-:W-:Y:S02]  /*01e0*/  UIADD3 UR10, UR38, -0x1, URZ ;  /* 0xffffffff260a7890 */ /* 0x000fe4000fffe03f */
[----:B------:R-:W-:Y:S02]  /*01f0*/  UISETP.EQ.AND UP0, UPT, UR38, URZ, !UP0 ;  /* 0x0000003f2600728c */ /* 0x000fe4000c702270 */
[----:B------:R-:W-:Y:S02]  /*0200*/  UISETP.GE.U32.AND UP1, UPT, UR10, 0x4, UPT ;  /* 0x000000040a00788c */ /* 0x000fe4000bf26070 */
[----:B------:R-:W-:Y:S01]  /*0210*/  USEL UR6, URZ, 0x1, !UP0 ;  /* 0x000000013f067887 */ /* 0x000fe2000c000000 */
[----:B-1----:R-:W-:-:S03]  /*0220*/  ISETP.NE.AND P0, PT, R4, RZ, PT ;  /* 0x000000ff0400720c */ /* 0x002fc60003f05270 */
[----:B------:R-:W-:-:S10]  /*0230*/  USEL UR6, UR6, 0x2, UP1 ;  /* 0x0000000206067887 */ /* 0x000fd40008800000 */
[----:B------:R-:W-:Y:S05]  /*0240*/  @P0 BRA `(.L_x_2) ;  /* 0x0000000000480947 */ /* 0x000fea0003800000 */
[----:B------:R-:W1:Y:S01]  /*0250*/  S2UR UR11, SR_CgaCtaId ;  /* 0x00000000000b79c3 */ /* 0x000e620000008800 */
[----:B------:R-:W-:Y:S01]  /*0260*/  UMOV UR4, 0x400 ;  /* 0x0000040000047882 */ /* 0x000fe20000000000 */
[----:B------:R-:W-:Y:S01]  /*0270*/  UMOV UR5, 0x1 ;  /* 0x0000000100057882 */ /* 0x000fe20000000000 */
[----:B------:R-:W-:Y:S01]  /*0280*/  UMOV UR8, 0x80 ;  /* 0x0000008000087882 */ /* 0x000fe20000000000 */
[----:B------:R-:W-:Y:S01]  /*0290*/  ELECT P0, URZ, PT ;  /* 0x00000000003f782f */ /* 0x000fe20003800000 */
[----:B------:R-:W-:-:S04]  /*02a0*/  UIADD3 UR8, -UR8, 0x100000, URZ ;  /* 0x0010000008087890 */ /* 0x000fc8000fffe13f */
[----:B------:R-:W-:Y:S02]  /*02b0*/  USHF.L.U32 UR9, UR8, 0xb, URZ ;  /* 0x0000000b08097899 */ /* 0x000fe4000800063f */
[----:B------:R-:W-:Y:S02]  /*02c0*/  USHF.L.U32 UR8, UR8, 0x1, URZ ;  /* 0x0000000108087899 */ /* 0x000fe4000800063f */
[----:B-1----:R-:W-:Y:S02]  /*02d0*/  ULEA UR11, UR11, UR4, 0x18 ;  /* 0x000000040b0b7291 */ /* 0x002fe4000f8ec03f */
[----:B------:R-:W-:-:S04]  /*02e0*/  UIADD3 UR4, -UR5, 0x100000, URZ ;  /* 0x0010000005047890 */ /* 0x000fc8000fffe13f */
[----:B------:R-:W-:Y:S02]  /*02f0*/  USHF.L.U32 UR5, UR4, 0xb, URZ ;  /* 0x0000000b04057899 */ /* 0x000fe4000800063f */
[----:B------:R-:W-:Y:S01]  /*0300*/  USHF.L.U32 UR4, UR4, 0x1, URZ ;  /* 0x0000000104047899 */ /* 0x000fe2000800063f */
[----:B------:R-:W1:Y:S11]  /*0310*/  FENCE.VIEW.ASYNC.S ;  /* 0x00000000000073c6 */ /* 0x000e760000000000 */
[----:B-1----:R1:W2:Y:S01]  /*0320*/  SYNCS.EXCH.64 URZ, [UR11+0x48050], UR4 ;  /* 0x048050040b3f75b2 */ /* 0x0022a20008000100 */
[----:B------:R1:W3:Y:S01]  /*0330*/  SYNCS.EXCH.64 URZ, [UR11+0x48060], UR8 ;  /* 0x048060080b3f75b2 */ /* 0x0002e20008000100 */
[----:B------:R1:W4:Y:S01]  /*0340*/  SYNCS.EXCH.64 URZ, [UR11+0x48058], UR4 ;  /* 0x048058040b3f75b2 */ /* 0x0003220008000100 */
[----:B------:R1:W1:Y:S01]  /*0350*/  SYNCS.EXCH.64 URZ, [UR11+0x48068], UR8 ;  /* 0x048068080b3f75b2 */ /* 0x0002620008000100 */
[----:B------:R-:W-:Y:S01]  /*0360*/  NOP ;  /* 0x0000000000007918 */ /* 0x000fe20000000000 */
.L_x_2:
[----:B------:R-:W5:Y:S01]  /*0370*/  SHFL.IDX PT, R3, R2, RZ, 0x1f ;  /* 0x00001fff02037589 */ /* 0x000f6200000e0000 */
[----:B------:R-:W-:Y:S01]  /*0380*/  NOP ;  /* 0x0000000000007918 */ /* 0x000fe20000000000 */
[----:B-----5:R-:W-:-:S13]  /*0390*/  ISETP.NE.AND P0, PT, R3, RZ, PT ;  /* 0x000000ff0300720c */ /* 0x020fda0003f05270 */
[----:B------:R-:W-:Y:S05]  /*03a0*/  @P0 BRA `(.L_x_3) ;  /* 0x0000000000600947 */ /* 0x000fea0003800000 */
[----:B-1----:R-:W1:Y:S01]  /*03b0*/  S2UR UR5, SR_CgaCtaId ;  /* 0x00000000000579c3 */ /* 0x002e620000008800 */
[----:B------:R-:W-:Y:S01]  /*03c0*/  UMOV UR4, 0x400 ;  /* 0x0000040000047882 */ /* 0x000fe20000000000 */
[----:B------:R-:W-:Y:S01]  /*03d0*/  UMOV UR8, 0x1 ;  /* 0x0000000100087882 */ /* 0x000fe20000000000 */
[----:B------:R-:W-:Y:S01]  /*03e0*/  UMOV UR12, 0x100 ;  /* 0x00000100000c7882 */ /* 0x000fe20000000000 */
[----:B------:R-:W-:-:S04]  /*03f0*/  UIADD3 UR8, -UR8, 0x100000, URZ ;  /* 0x0010000008087890 */ /* 0x000fc8000fffe13f */
[----:B------:R-:W-:Y:S02]  /*0400*/  USHF.L.U32 UR9, UR8, 0xb, URZ ;  /* 0x0000000b08097899 */ /* 0x000fe4000800063f */
[----:B------:R-:W-:Y:S01]  /*0410*/  USHF.L.U32 UR8, UR8, 0x1, URZ ;  /* 0x0000000108087899 */ /* 0x000fe2000800063f */
[----:B------:R-:W-:Y:S01]  /*0420*/  ELECT P0, URZ, PT ;  /* 0x00000000003f782f */ /* 0x000fe20003800000 */
[----:B-1----:R-:W-:Y:S02]  /*0430*/  ULEA UR11, UR5, UR4, 0x18 ;  /* 0x00000004050b7291 */ /* 0x002fe4000f8ec03f */
[----:B------:R-:W-:-:S04]  /*0440*/  UIADD3 UR4, -UR12, 0x100000, URZ ;  /* 0x001000000c047890 */ /* 0x000fc8000fffe13f */
[----:B------:R-:W-:Y:S02]  /*0450*/  USHF.L.U32 UR5, UR4, 0xb, URZ ;  /* 0x0000000b04057899 */ /* 0x000fe4000800063f */
[----:B------:R-:W-:Y:S01]  /*0460*/  USHF.L.U32 UR4, UR4, 0x1, URZ ;  /* 0x0000000104047899 */ /* 0x000fe2000800063f */
[----:B------:R-:W1:Y:S03]  /*0470*/  FENCE.VIEW.ASYNC.S ;  /* 0x00000000000073c6 */ /* 0x000e660000000000 */
[----:B-1----:R1:W1:Y:S08]  /*0480*/  SYNCS.EXCH.64 URZ, [UR11+0x48000], UR8 ;  /* 0x048000080b3f75b2 */ /* 0x0022700008000100 */
[----:B------:R1:W1:Y:S01]  /*0490*/  SYNCS.EXCH.64 URZ, [UR11+0x48028], UR4 ;  /* 0x048028040b3f75b2 */ /* 0x0002620008000100 */
        /* <DEDUP_REMOVED lines=8> */
[----:B------:R-:W-:Y:S01]  /*0520*/  NOP ;  /* 0x0000000000007918 */ /* 0x000fe20000000000 */
.L_x_3:
        /* <DEDUP_REMOVED lines=21> */
[----:B------:R-:W-:Y:S01]  /*0680*/  NOP ;  /* 0x0000000000007918 */ /* 0x000fe20000000000 */
.L_x_4:
[----:B------:R-:W5:Y:S01]  /*0690*/  SHFL.IDX PT, R3, R2, RZ, 0x1f ;  /* 0x00001fff02037589 */ /* 0x000f6200000e0000 */
[----:B------:R-:W-:Y:S01]  /*06a0*/  ELECT P0, URZ, PT ;  /* 0x00000000003f782f */ /* 0x000fe20003800000 */
[----:B------:R-:W-:Y:S01]  /*06b0*/  NOP ;  /* 0x0000000000007918 */ /* 0x000fe20000000000 */
[----:B-1----:R-:W-:Y:S02]  /*06c0*/  UMOV UR4, 0x80 ;  /* 0x0000008000047882 */ /* 0x002fe40000000000 */
[C---:B-----5:R-:W-:Y:S02]  /*06d0*/  ISETP.NE.OR P0, PT, R3.reuse, RZ, !P0 ;  /* 0x000000ff0300720c */ /* 0x060fe40004705670 */
[----:B------:R-:W-:-:S11]  /*06e0*/  ISETP.NE.AND P2, PT, R3, RZ, PT ;  /* 0x000000ff0300720c */ /* 0x000fd60003f45270 */
[----:B------:R-:W-:Y:S01]  /*06f0*/  VOTEU.ALL UP0, P0 ;  /* 0x00000000003f7886 */ /* 0x000fe20000000000 */
[----:B------:R-:W-:Y:S01]  /*0700*/  VOTEU.ALL UP2, P0 ;  /* 0x00000000003f7886 */ /* 0x000fe20000040000 */
[----:B------:R-:W-:Y:S01]  /*0710*/  VOTEU.ALL UP3, P0 ;  /* 0x00000000003f7886 */ /* 0x000fe20000060000 */
[----:B------:R-:W-:Y:S02]  /*0720*/  VOTEU.ALL UP4, P0 ;  /* 0x00000000003f7886 */ /* 0x000fe40000080000 */
[----:B------:R-:W1:Y:S01]  /*0730*/  @!UP0 S2UR UR9, SR_CgaCtaId ;  /* 0x00000000000989c3 */ /* 0x000e620000008800 */
[----:B------:R-:W-:Y:S01]  /*0740*/  @!UP0 UMOV UR8, 0x400 ;  /* 0x0000040000088882 */ /* 0x000fe20000000000 */
[----:B------:R-:W-:-:S04]  /*0750*/  @!UP0 UIADD3 UR4, -UR4, 0x100000, URZ ;  /* 0x0010000004048890 */ /* 0x000fc8000fffe13f */
[----:B------:R-:W-:Y:S02]  /*0760*/  @!UP0 USHF.L.U32 UR5, UR4, 0xb, URZ ;  /* 0x0000000b04058899 */ /* 0x000fe4000800063f */
[----:B------:R-:W-:Y:S02]  /*0770*/  @!UP0 USHF.L.U32 UR4, UR4, 0x1, URZ ;  /* 0x0000000104048899 */ /* 0x000fe4000800063f */
[----:B-1----:R-:W-:Y:S01]  /*0780*/  @!UP0 ULEA UR8, UR9, UR8, 0x18 ;  /* 0x0000000809088291 */ /* 0x002fe2000f8ec03f */
[----:B------:R-:W-:Y:S01]  /*0790*/  VOTEU.ALL UP0, P0 ;  /* 0x00000000003f7886 */ /* 0x000fe20000000000 */
[----:B------:R-:W1:Y:S10]  /*07a0*/  FENCE.VIEW.ASYNC.S ;  /* 0x00000000000073c6 */ /* 0x000e740000000000 */
[----:B-1----:R1:W1:Y:S01]  /*07b0*/  @!UP0 SYNCS.EXCH.64 URZ, [UR8+0x48090], UR4 ;  /* 0x04809004083f85b2 */ /* 0x0022620008000100 */
[----:B------:R1:W1:Y:S01]  /*07c0*/  @!UP2 SYNCS.EXCH.64 URZ, [UR8+0x48098], UR4 ;  /* 0x04809804083fa5b2 */ /* 0x0002620008000100 */
[----:B------:R1:W1:Y:S01]  /*07d0*/  @!UP3 SYNCS.EXCH.64 URZ, [UR8+0x480a0], UR4 ;  /* 0x0480a004083fb5b2 */ /* 0x0002620008000100 */
[----:B------:R1:W1:Y:S01]  /*07e0*/  @!UP4 SYNCS.EXCH.64 URZ, [UR8+0x480a8], UR4 ;  /* 0x0480a804083fc5b2 */ /* 0x0002620008000100 */
[----:B------:R-:W-:Y:S01]  /*07f0*/  NOP ;  /* 0x0000000000007918 */ /* 0x000fe20000000000 */
[----:B------:R-:W-:Y:S05]  /*0800*/  @P2 BRA `(.L_x_5) ;  /* 0x0000000000582947 */ /* 0x000fea0003800000 */
[----:B-1----:R-:W1:Y:S01]  /*0810*/  S2UR UR5, SR_CgaCtaId ;  /* 0x00000000000579c3 */ /* 0x002e620000008800 */
[----:B------:R-:W-:Y:S01]  /*0820*/  UMOV UR4, 0x400 ;  /* 0x0000040000047882 */ /* 0x000fe20000000000 */
[----:B------:R-:W-:Y:S01]  /*0830*/  UMOV UR8, 0x20 ;  /* 0x0000002000087882 */ /* 0x000fe20000000000 */
[----:B------:R-:W-:Y:S01]  /*0840*/  UMOV UR9, 0x80 ;  /* 0x0000008000097882 */ /* 0x000fe20000000000 */
[----:B------:R-:W-:Y:S01]  /*0850*/  ELECT P0, URZ, PT ;  /* 0x00000000003f782f */ /* 0x000fe20003800000 */
[----:B-1----:R-:W-:Y:S02]  /*0860*/  ULEA UR11, UR5, UR4, 0x18 ;  /* 0x00000004050b7291 */ /* 0x002fe4000f8ec03f */
[----:B------:R-:W-:-:S04]  /*0870*/  UIADD3 UR4, -UR8, 0x100000, URZ ;  /* 0x0010000008047890 */ /* 0x000fc8000fffe13f */
[----:B------:R-:W-:Y:S02]  /*0880*/  USHF.L.U32 UR5, UR4, 0xb, URZ ;  /* 0x0000000b04057899 */ /* 0x000fe4000800063f */
[----:B------:R-:W-:Y:S02]  /*0890*/  USHF.L.U32 UR4, UR4, 0x1, URZ ;  /* 0x0000000104047899 */ /* 0x000fe4000800063f */
        /* <DEDUP_REMOVED lines=13> */
.L_x_5:
[----:B------:R-:W-:Y:S01]  /*0970*/  ISETP.NE.AND P0, PT, RZ, UR38, PT ;  /* 0x00000026ff007c0c */ /* 0x000fe2000bf05270 */
[----:B------:R-:W-:Y:S01]  /*0980*/  NOP ;  /* 0x0000000000007918 */ /* 0x000fe20000000000 */
[----:B------:R-:W-:Y:S01]  /*0990*/  MOV R2, UR7 ;  /* 0x0000000700027c02 */ /* 0x000fe20008000f00 */
[----:B-1234-:R-:W-:Y:S03]  /*09a0*/  BAR.SYNC.DEFER_BLOCKING 0x0 ;  /* 0x0000000000007b1d */ /* 0x01efe60000010000 */
[----:B------:R-:W-:-:S07]  /*09b0*/  ISETP.EQ.AND P2, PT, R2, 0x1, P1 ;  /* 0x000000010200780c */ /* 0x000fce0000f42270 */
[----:B------:R-:W-:Y:S06]  /*09c0*/  @!P0 BRA `(.L_x_6) ;  /* 0x000000c800248947 */ /* 0x000fec0003800000 */
[----:B------:R-:W-:-:S06]  /*09d0*/  UISETP.GT.U32.AND UP0, UPT, UR10, 0x3, UPT ;  /* 0x000000030a00788c */ /* 0x000fcc000bf04070 */
[----:B------:R-:W-:-:S13]  /*09e0*/  PLOP3.LUT P0, PT, PT, PT, UP0, 0x80, 0x0 ;  /* 0x000000000000781c */ /* 0x000fda0003f0f008 */
[----:B------:R-:W-:Y:S05]  /*09f0*/  @P0 EXIT ;  /* 0x000000000000094d */ /* 0x000fea0003800000 */
.L_x_7:
[----:B------:R-:W-:-:S08]  /*0a00*/  NOP ;  /* 0x0000000000007918 */ /* 0x000fd00000000000 */
[----:B------:R-:W1:Y:S02]  /*0a10*/  USETMAXREG.TRY_ALLOC.CTAPOOL UP0, 0xf0 ;  /* 0x000000f0000079c8 */ /* 0x000e640008000600 */
[----:B-1----:R-:W-:-:S13]  /*0a20*/  PLOP3.LUT P0, PT, PT, PT, UP0, 0x80, 0x0 ;  /* 0x000000000000781c */ /* 0x002fda0003f0f008 */
[----:B------:R-:W-:Y:S05]  /*0a30*/  @!P0 BRA `(.L_x_7) ;  /* 0xfffffffc00f08947 */ /* 0x000fea000383ffff */
[----:B------:R-:W-:Y:S01]  /*0a40*/  UISETP.NE.AND UP0, UPT, UR38, 0x1, UPT ;  /* 0x000000012600788c */ /* 0x000fe2000bf05270 */
[----:B------:R-:W1:Y:S01]  /*0a50*/  S2UR UR7, SR_CTAID.X ;  /* 0x00000000000779c3 */ /* 0x000e620000002500 */
[----:B------:R-:W-:Y:S01]  /*0a60*/  UMOV UR4, URZ ;  /* 0x0000003f00047c82 */ /* 0x000fe20008000000 */
[----:B------:R-:W-:-:S03]  /*0a70*/  UMOV UR5, URZ ;  /* 0x0000003f00057c82 */ /* 0x000fc60008000000 */
[----:B------:R-:W-:-:S13]  /*0a80*/  PLOP3.LUT P0, PT, PT, PT, UP0, 0x80, 0x0 ;  /* 0x000000000000781c */ /* 0x000fda0003f0f008 */
[----:B------:R-:W-:Y:S05]  /*0a90*/  @!P0 BRA `(.L_x_8) ;  /* 0x00000000003c8947 */ /* 0x000fea0003800000 */
[----:B------:R-:W-:Y:S01]  /*0aa0*/  UISETP.NE.AND UP0, UPT, UR38, 0x2, UPT ;  /* 0x000000022600788c */ /* 0x000fe2000bf05270 */
[----:B------:R-:W-:-:S05]  /*0ab0*/  UMOV UR5, 0x1 ;  /* 0x0000000100057882 */ /* 0x000fca0000000000 */
[----:B------:R-:W-:-:S13]  /*0ac0*/  PLOP3.LUT P1, PT, PT, PT, UP0, 0x80, 0x0 ;  /* 0x000000000000781c */ /* 0x000fda0003f2f008 */
[----:B------:R-:W-:Y:S05]  /*0ad0*/  @!P1 BRA `(.L_x_8) ;  /* 0x00000000002c9947 */ /* 0x000fea0003800000 */
[----:B------:R-:W-:-:S06]  /*0ae0*/  UISETP.NE.AND UP0, UPT, UR38, 0x3, UPT ;  /* 0x000000032600788c */ /* 0x000fcc000bf05270 */
[----:B------:R-:W-:-:S13]  /*0af0*/  PLOP3.LUT P1, PT, PT, PT, UP0, 0x80, 0x0 ;  /* 0x000000000000781c */ /* 0x000fda0003f2f008 */
[----:B------:R-:W-:Y:S05]  /*0b00*/  @!P1 BRA `(.L_x_9) ;  /* 0x0000000000189947 */ /* 0x000fea0003800000 */
[----:B------:R-:W-:-:S11]  /*0b10*/  UISETP.NE.AND UP0, UPT, UR38, 0x4, UPT ;  /* 0x000000042600788c */ /* 0x000fd6000bf05270 */
[----:B------:R-:W-:Y:S01]  /*0b20*/  @!UP0 UMOV UR4, 0x1 ;  /* 0x0000000100048882 */ /* 0x000fe20000000000 */
[----:B------:R-:W-:Y:S01]  /*0b30*/  @!UP0 UMOV UR5, 0x1 ;  /* 0x0000000100058882 */ /* 0x000fe20000000000 */
[----:B------:R-:W-:Y:S01]  /*0b40*/  @UP0 UMOV UR4, URZ ;  /* 0x0000003f00040c82 */ /* 0x000fe20008000000 */
[----:B------:R-:W-:Y:S01]  /*0b50*/  @UP0 UMOV UR5, URZ ;  /* 0x0000003f00050c82 */ /* 0x000fe20008000000 */
[----:B------:R-:W-:Y:S05]  /*0b60*/  BRA `(.L_x_8) ;  /* 0x0000000000087947 */ /* 0x000fea0003800000 */
.L_x_9:
[----:B------:R-:W-:Y:S01]  /*0b70*/  UMOV UR4, 0x1 ;  /* 0x0000000100047882 */ /* 0x000fe20000000000 */
[----:B------:R-:W-:-:S05]  /*0b80*/  UMOV UR5, URZ ;  /* 0x0000003f00057c82 */ /* 0x000fca0008000000 */
.L_x_8:
[----:B------:R-:W-:Y:S05]  /*0b90*/  @!P0 BRA `(.L_x_10) ;  /* 0x0000000000408947 */ /* 0x000fea0003800000 */
[----:B------:R-:W-:-:S06]  /*0ba0*/  UISETP.NE.AND UP0, UPT, UR38, 0x2, UPT ;  /* 0x000000022600788c */ /* 0x000fcc000bf05270 */
[----:B------:R-:W-:-:S13]  /*0bb0*/  PLOP3.LUT P0, PT, PT, PT, UP0, 0x80, 0x0 ;  /* 0x000000000000781c */ /* 0x000fda0003f0f008 */
[----:B------:R-:W-:Y:S05]  /*0bc0*/  @!P0 BRA `(.L_x_11) ;  /* 0x00000000002c8947 */ /* 0x000fea0003800000 */
[----:B------:R-:W-:-:S06]  /*0bd0*/  UISETP.NE.AND UP0, UPT, UR38, 0x3, UPT ;  /* 0x000000032600788c */ /* 0x000fcc000bf05270 */
[----:B------:R-:W-:-:S13]  /*0be0*/  PLOP3.LUT P0, PT, PT, PT, UP0, 0x80, 0x0 ;  /* 0x000000000000781c */ /* 0x000fda0003f0f008 */
[----:B------:R-:W-:Y:S05]  /*0bf0*/  @!P0 BRA `(.L_x_12) ;  /* 0x0000000000188947 */ /* 0x000fea0003800000 */
[----:B------:R-:W-:Y:S01]  /*0c00*/  UISETP.NE.AND UP0, UPT, UR38, 0x4, UPT ;  /* 0x000000042600788c */ /* 0x000fe2000bf05270 */
[----:B-1----:R-:W-:-:S05]  /*0c10*/  UMOV UR37, UR7 ;  /* 0x0000000700257c82 */ /* 0x002fca0008000000 */
[----:B------:R-:W-:-:S13]  /*0c20*/  PLOP3.LUT P0, PT, PT, PT, UP0, 0x80, 0x0 ;  /* 0x000000000000781c */ /* 0x000fda0003f0f008 */
[----:B------:R-:W-:Y:S05]  /*0c30*/  @P0 BRA `(.L_x_13) ;  /* 0x00000000001c0947 */ /* 0x000fea0003800000 */
[----:B------:R-:W-:Y:S01]  /*0c40*/  ULEA UR37, UR7, 0x3, 0x1 ;  /* 0x0000000307257891 */ /* 0x000fe2000f8e083f */
[----:B------:R-:W-:Y:S11]  /*0c50*/  BRA `(.L_x_13) ;  /* 0x0000000000147947 */ /* 0x000ff60003800000 */
.L_x_12:
[----:B-1----:R-:W-:Y:S01]  /*0c60*/  ULEA UR37, UR7, 0x2, 0x1 ;  /* 0x0000000207257891 */ /* 0x002fe2000f8e083f */
[----:B------:R-:W-:Y:S11]  /*0c70*/  BRA `(.L_x_13) ;  /* 0x00000000000c7947 */ /* 0x000ff60003800000 */
.L_x_11:
[----:B-1----:R-:W-:Y:S01]  /*0c80*/  ULEA UR37, UR7, 0x1, 0x1 ;  /* 0x0000000107257891 */ /* 0x002fe2000f8e083f */
[----:B------:R-:W-:Y:S11]  /*0c90*/  BRA `(.L_x_13) ;  /* 0x0000000000047947 */ /* 0x000ff60003800000 */
.L_x_10:
[----:B-1----:R-:W-:-:S12]  /*0ca0*/  USHF.L.U32 UR37, UR7, 0x1, URZ ;  /* 0x0000000107257899 */ /* 0x002fd8000800063f */
.L_x_13:
[----:B------:R-:W1:Y:S01]  /*0cb0*/  LDC R2, c[0x0][0x28c] ;  /* 0x0000a300ff027b82 */ /* 0x000e620000000800 */
[----:B------:R-:W-:Y:S01]  /*0cc0*/  ULOP3.LUT UR8, UR6, 0x1, URZ, 0xfc, !UPT ;  /* 0x0000000106087892 */ /* 0x000fe2000f8efc3f */
[----:B------:R-:W-:Y:S01]  /*0cd0*/  SHF.R.S32.HI R3, RZ, 0x1f, R0 ;  /* 0x0000001fff037819 */ /* 0x000fe20000011400 */
[----:B------:R-:W-:Y:S02]  /*0ce0*/  ULEA UR7, UR7, 0xff, 0x7 ;  /* 0x000000ff07077891 */ /* 0x000fe4000f8e383f */
[----:B------:R-:W-:Y:S01]  /*0cf0*/  UISETP.NE.AND UP0, UPT, UR8, 0x3, UPT ;  /* 0x000000030800788c */ /* 0x000fe2000bf05270 */
[----:B------:R-:W-:Y:S01]  /*0d00*/  LEA.HI R3, R3, R0, RZ, 0x7 ;  /* 0x0000000003037211 */ /* 0x000fe200078f38ff */
[----:B------:R-:W-:-:S03]  /*0d10*/  USHF.R.U32.HI UR7, URZ, 0x7, UR7 ;  /* 0x000000073f077899 */ /* 0x000fc60008011607 */
[----:B------:R-:W-:Y:S02]  /*0d20*/  LOP3.LUT R3, R3, 0xffffff80, RZ, 0xc0, !PT ;  /* 0xffffff8003037812 */ /* 0x000fe400078ec0ff */
[----:B------:R-:W-:Y:S02]  /*0d30*/  PLOP3.LUT P0, PT, PT, PT, UP0, 0x80, 0x0 ;  /* 0x000000000000781c */ /* 0x000fe40003f0f008 */
[----:B------:R-:W-:Y:S02]  /*0d40*/  IADD3 R3, -R3, R0, RZ ;  /* 0x0000000003037210 */ /* 0x000fe40007ffe1ff */
[----:B-1----:R-:W-:-:S04]  /*0d50*/  IADD3 R2, R2, 0x7f, RZ ;  /* 0x0000007f02027810 */ /* 0x002fc80007ffe0ff */
[----:B------:R-:W-:-:S04]  /*0d60*/  SHF.R.S32.HI R5, RZ, 0x1f, R2 ;  /* 0x0000001fff057819 */ /* 0x000fc80000011402 */
[----:B------:R-:W-:-:S04]  /*0d70*/  LEA.HI R5, R5, R2, RZ, 0x7 ;  /* 0x0000000205057211 */ /* 0x000fc800078f38ff */
[----:B------:R-:W-:-:S04]  /*0d80*/  SHF.R.S32.HI R5, RZ, 0x7, R5 ;  /* 0x00000007ff057819 */ /* 0x000fc80000011405 */
[----:B------:R-:W-:Y:S01]  /*0d90*/  VIMNMX R8, R5, UR7, PT ;  /* 0x0000000705087c48 */ /* 0x000fe2000bfe0100 */
[----:B------:R-:W-:Y:S06]  /*0da0*/  @!P0 BRA `(.L_x_14) ;  /* 0x0000000000048947 */ /* 0x000fec0003800000 */
[----:B------:R-:W-:Y:S01]  /*0db0*/  BPT.TRAP 0x1 ;  /* 0x000000040000795c */ /* 0x000fe20000300000 */
.L_x_14:
[----:B------:R-:W1:Y:S01]  /*0dc0*/  S2UR UR7, SR_CgaCtaId ;  /* 0x00000000000779c3 */ /* 0x000e620000008800 */
[----:B------:R-:W-:Y:S01]  /*0dd0*/  UMOV UR36, 0x400 ;  /* 0x0000040000247882 */ /* 0x000fe20000000000 */
[----:B------:R-:W-:Y:S02]  /*0de0*/  MOV R6, UR4 ;  /* 0x0000000400067c02 */ /* 0x000fe40008000f00 */
[----:B------:R-:W-:Y:S02]  /*0df0*/  SHF.R.S32.HI R0, RZ, 0x1f, R3 ;  /* 0x0000001fff007819 */ /* 0x000fe40000011403 */
[----:B------:R-:W-:Y:S02]  /*0e00*/  SHF.L.U32 R6, R6, 0x1f, RZ ;  /* 0x0000001f06067819 */ /* 0x000fe400000006ff */
[CC--:B------:R-:W-:Y:S02]  /*0e10*/  LEA.HI R2, R0.reuse, R3.reuse, RZ, 0x2 ;  /* 0x0000000300027211 */ /* 0x0c0fe400078f10ff */
[----:B------:R-:W-:-:S02]  /*0e20*/  LEA.HI R0, R0, R3, RZ, 0x5 ;  /* 0x0000000300007211 */ /* 0x000fc400078f28ff */
[--C-:B------:R-:W-:Y:S02]  /*0e30*/  SHF.R.S32.HI R4, RZ, 0x2, R2.reuse ;  /* 0x00000002ff047819 */ /* 0x100fe40000011402 */
[----:B------:R-:W-:Y:S02]  /*0e40*/  SHF.R.S32.HI R5, RZ, 0x1f, R2 ;  /* 0x0000001fff057819 */ /* 0x000fe40000011402 */
[----:B------:R-:W-:Y:S02]  /*0e50*/  LOP3.LUT R2, R2, 0x7ffffffc, RZ, 0xc0, !PT ;  /* 0x7ffffffc02027812 */ /* 0x000fe400078ec0ff */
[----:B------:R-:W-:Y:S02]  /*0e60*/  LEA.HI R5, R5, R4, RZ, 0x3 ;  /* 0x0000000405057211 */ /* 0x000fe400078f18ff */
[----:B------:R-:W-:Y:S02]  /*0e70*/  SHF.R.S32.HI R0, RZ, 0x5, R0 ;  /* 0x00000005ff007819 */ /* 0x000fe40000011400 */
[----:B------:R-:W-:Y:S01]  /*0e80*/  LOP3.LUT R5, R5, 0xfffffff8, RZ, 0xc0, !PT ;  /* 0xfffffff805057812 */ /* 0x000fe200078ec0ff */
[----:B-1----:R-:W-:Y:S01]  /*0e90*/  ULEA UR36, UR7, UR36, 0x18 ;  /* 0x0000002407247291 */ /* 0x002fe2000f8ec03f */
[----:B------:R-:W-:-:S02]  /*0ea0*/  IADD3 R2, R3, -R2, RZ ;  /* 0x8000000203027210 */ /* 0x000fc40007ffe0ff */
[----:B------:R-:W-:Y:S01]  /*0eb0*/  IADD3 R5, R4, -R5, RZ ;  /* 0x8000000504057210 */ /* 0x000fe20007ffe0ff */
[----:B------:R-:W-:Y:S01]  /*0ec0*/  ULEA UR7, UR5, UR36, 0x3 ;  /* 0x0000002405077291 */ /* 0x000fe2000f8e183f */
[----:B------:R-:W-:Y:S02]  /*0ed0*/  MOV R7, UR37 ;  /* 0x0000002500077c02 */ /* 0x000fe40008000f00 */
[----:B------:R-:W-:-:S06]  /*0ee0*/  LEA R0, R0, R5, 0x4 ;  /* 0x0000000500007211 */ /* 0x000fcc00078e20ff */
[----:B------:R-:W1:Y:S02]  /*0ef0*/  SYNCS.PHASECHK.TRANS64.TRYWAIT P1, [UR7+0x48050], R6 ;  /* 0x04805006ff0075a7 */ /* 0x000e640008020147 */
[----:B-1----:R-:W-:Y:S05]  /*0f00*/  @!P1 BRA `(.L_x_15) ;  /* 0x000000d8003c9947 */ /* 0x002fea0003800000 */
.L_x_109:
[----:B------:R-:W-:Y:S02]  /*0f10*/  SHF.L.U32 R5, R2, 0x1, RZ ;  /* 0x0000000102057819 */ /* 0x000fe400000006ff */
[----:B------:R-:W-:Y:S01]  /*0f20*/  LEA R0, R7, R0, 0x6 ;  /* 0x0000000007007211 */ /* 0x000fe200078e30ff */
[----:B------:R-:W-:Y:S06]  /*0f30*/  @!P0 BRA `(.L_x_16) ;  /* 0x0000000000048947 */ /* 0x000fec0003800000 */
[----:B------:R-:W-:Y:S01]  /*0f40*/  BPT.TRAP 0x1 ;  /* 0x000000040000795c */ /* 0x000fe20000300000 */
.L_x_16:
[----:B-1----:R-:W-:Y:S01]  /*0f50*/  SHF.L.U32 R6, RZ, 0x1f, RZ ;  /* 0x0000001fff067819 */ /* 0x002fe200000006ff */
[----:B------:R-:W-:Y:S01]  /*0f60*/  UIADD3 UR7, UR36, 0x48090, URZ ;  /* 0x0004809024077890 */ /* 0x000fe2000fffe03f */
[----:B------:R-:W-:Y:S02]  /*0f70*/  ISETP.NE.AND P2, PT, RZ, UR10, PT ;  /* 0x0000000aff007c0c */ /* 0x000fe4000bf45270 */
[----:B------:R-:W1:Y:S02]  /*0f80*/  SYNCS.PHASECHK.TRANS64.TRYWAIT P1, [UR36+0x48000], R6 ;  /* 0x04800006ff0075a7 */ /* 0x000e640008020164 */
[----:B-1----:R-:W-:Y:S09]  /*0f90*/  @!P1 BRA `(.L_x_17) ;  /* 0x000000d800309947 */ /* 0x002ff20003800000 */
.L_x_110:
[----:B------:R-:W-:Y:S01]  /*0fa0*/  ULEA UR39, UR38, UR7, 0x3 ;  /* 0x0000000726277291 */ /* 0x000fe2000f8e183f */
[----:B------:R-:W-:-:S04]  /*0fb0*/  SEL R2, RZ, 0x1, P2 ;  /* 0x00000001ff027807 */ /* 0x000fc80001000000 */
[----:B------:R-:W-:-:S04]  /*0fc0*/  SHF.L.U32 R2, R2, 0x1f, RZ ;  /* 0x0000001f02027819 */ /* 0x000fc800000006ff */
[----:B------:R-:W2:Y:S02]  /*0fd0*/  SYNCS.PHASECHK.TRANS64.TRYWAIT P1, [UR39+-0x8], R2 ;  /* 0xfffff802ff0075a7 */ /* 0x000ea40008020167 */
[----:B--2---:R-:W-:Y:S05]  /*0fe0*/  @!P1 BRA `(.L_x_18) ;  /* 0x000000d800349947 */ /* 0x004fea0003800000 */
.L_x_111:
[----:B------:R-:W-:Y:S01]  /*0ff0*/  USHF.R.U32.HI UR4, URZ, 0x4, UR36 ;  /* 0x000000043f047899 */ /* 0x000fe20008011624 */
[----:B------:R-:W-:Y:S01]  /*1000*/  WARPGROUP.ARRIVE ;  /* 0x00000000000079c5 */ /* 0x000fe20000000000 */
[----:B------:R-:W-:Y:S01]  /*1010*/  UIADD3 UR8, UR36, 0xc000, URZ ;  /* 0x0000c00024087890 */ /* 0x000fe2000fffe03f */
[C---:B-1----:R-:W-:Y:S01]  /*1020*/  IADD3 R3, R5.reuse, 0x8, RZ ;  /* 0x0000000805037810 */ /* 0x042fe20007ffe0ff */
[----:B------:R-:W-:Y:S01]  /*1030*/  ULOP3.LUT UR4, UR4, 0x3fff, URZ, 0xc0, !UPT ;  /* 0x00003fff04047892 */ /* 0x000fe2000f8ec03f */
[C---:B------:R-:W-:Y:S01]  /*1040*/  ISETP.GE.AND P1, PT, R0.reuse, R5, PT ;  /* 0x000000050000720c */ /* 0x040fe20003f26270 */
[----:B------:R-:W-:Y:S01]  /*1050*/  USHF.R.U32.HI UR8, URZ, 0x4, UR8 ;  /* 0x000000043f087899 */ /* 0x000fe20008011608 */
[C---:B------:R-:W-:Y:S01]  /*1060*/  ISETP.GE.AND P2, PT, R0.reuse, R3, PT ;  /* 0x000000030000720c */ /* 0x040fe20003f46270 */
[----:B------:R-:W-:Y:S01]  /*1070*/  ULOP3.LUT UR4, UR4, 0x10000, URZ, 0xfc, !UPT ;  /* 0x0001000004047892 */ /* 0x000fe2000f8efc3f */
[C---:B------:R-:W-:Y:S01]  /*1080*/  IADD3 R3, R5.reuse, 0x11, RZ ;  /* 0x0000001105037810 */ /* 0x040fe20007ffe0ff */
[----:B------:R-:W-:Y:S01]  /*1090*/  ULOP3.LUT UR57, UR8, 0x3fff, URZ, 0xc0, !UPT ;  /* 0x00003fff08397892 */ /* 0x000fe2000f8ec03f */
[C---:B------:R-:W-:Y:S01]  /*10a0*/  IADD3 R7, R5.reuse, 0x9, RZ ;  /* 0x0000000905077810 */ /* 0x040fe20007ffe0ff */
[----:B------:R-:W-:Y:S01]  /*10b0*/  UIMAD UR4, UR5, 0x600, UR4 ;  /* 0x00000600050478a4 */ /* 0x000fe2000f8e0204 */
[C---:B------:R-:W-:Y:S01]  /*10c0*/  ISETP.GE.AND P5, PT, R0.reuse, R3, PT ;  /* 0x000000030000720c */ /* 0x040fe20003fa6270 */
[----:B------:R-:W-:Y:S01]  /*10d0*/  ULOP3.LUT UR56, UR57, 0x10000, URZ, 0xfc, !UPT ;  /* 0x0001000039387892 */ /* 0x000fe2000f8efc3f */
[C---:B------:R-:W-:Y:S01]  /*10e0*/  IADD3 R3, R5.reuse, 0x18, RZ ;  /* 0x0000001805037810 */ /* 0x040fe20007ffe0ff */
[----:B------:R-:W-:Y:S01]  /*10f0*/  UMOV UR5, 0x40000040 ;  /* 0x4000004000057882 */ /* 0x000fe20000000000 */
[----:B------:R-:W-:Y:S01]  /*1100*/  UMOV UR15, 0x40000040 ;  /* 0x40000040000f7882 */ /* 0x000fe20000000000 */
[----:B------:R-:W-:Y:S01]  /*1110*/  UMOV UR13, UR5 ;  /* 0x00000005000d7c82 */ /* 0x000fe20008000000 */
[----:B------:R-:W-:Y:S01]  /*1120*/  UMOV UR12, UR4 ;  /* 0x00000004000c7c82 */ /* 0x000fe20008000000 */
[----:B------:R-:W-:Y:S01]  /*1130*/  UIADD3 UR8, UR4, 0x2, URZ ;  /* 0x0000000204087890 */ /* 0x000fe2000fffe03f */
[C---:B------:R-:W-:Y:S01]  /*1140*/  ISETP.GT.AND P6, PT, R0.reuse, R5, PT ;  /* 0x000000050000720c */ /* 0x040fe20003fc4270 */
[----:B------:R-:W-:Y:S01]  /*1150*/  UMOV UR14, UR56 ;  /* 0x00000038000e7c82 */ /* 0x000fe20008000000 */
[----:B------:R-:W-:Y:S01]  /*1160*/  UMOV UR9, 0x40000040 ;  /* 0x4000004000097882 */ /* 0x000fe20000000000 */
[----:B------:R-:W-:Y:S01]  /*1170*/  HGMMA.64x128x16.F32.BF16 R24, gdesc[UR12], RZ, !UPT, gsb0 ;  /* 0x01e000000c1879f0 */ /* 0x000fe2000c0018ff */
[----:B------:R-:W-:Y:S01]  /*1180*/  UIADD3 UR14, UR56, 0x2, URZ ;  /* 0x00000002380e7890 */ /* 0x000fe2000fffe03f */
[C---:B------:R-:W-:Y:S01]  /*1190*/  ISETP.GE.AND P3, PT, R0.reuse, R7, PT ;  /* 0x000000070000720c */ /* 0x040fe20003f66270 */
[----:B------:R-:W-:Y:S01]  /*11a0*/  UMOV UR12, UR8 ;  /* 0x00000008000c7c82 */ /* 0x000fe20008000000 */
[----:B------:R-:W-:Y:S01]  /*11b0*/  UMOV UR13, UR9 ;  /* 0x00000009000d7c82 */ /* 0x000fe20008000000 */
[----:B------:R-:W-:Y:S01]  /*11c0*/  UMOV UR15, 0x40000040 ;  /* 0x40000040000f7882 */ /* 0x000fe20000000000 */
[----:B------:R-:W-:Y:S01]  /*11d0*/  UIADD3 UR16, UR4, 0x6, URZ ;  /* 0x0000000604107890 */ /* 0x000fe2000fffe03f */
[C---:B------:R-:W-:Y:S01]  /*11e0*/  IADD3 R9, R5.reuse, 0x10, RZ ;  /* 0x0000001005097810 */ /* 0x040fe20007ffe0ff */
[----:B------:R-:W-:Y:S01]  /*11f0*/  UIADD3 UR18, UR56, 0x6, URZ ;  /* 0x0000000638127890 */ /* 0x000fe2000fffe03f */
[----:B------:R-:W-:Y:S01]  /*1200*/  IADD3 R7, R5, 0x20, RZ ;  /* 0x0000002005077810 */ /* 0x000fe20007ffe0ff */
[----:B------:R-:W-:Y:S01]  /*1210*/  UMOV UR17, 0x40000040 ;  /* 0x4000004000117882 */ /* 0x000fe20000000000 */
[----:B------:R-:W-:Y:S01]  /*1220*/  UMOV UR19, 0x40000040 ;  /* 0x4000004000137882 */ /* 0x000fe20000000000 */
[----:B------:R-:W-:Y:S01]  /*1230*/  UIADD3 UR20, UR4, 0x200, URZ ;  /* 0x0000020004147890 */ /* 0x000fe2000fffe03f */
[C---:B------:R-:W-:Y:S01]  /*1240*/  IADD3 R2, R0.reuse, 0x8, RZ ;  /* 0x0000000800027810 */ /* 0x040fe20007ffe0ff */
[----:B------:R-:W-:Y:S01]  /*1250*/  UIADD3 UR22, UR56, 0x400, URZ ;  /* 0x0000040038167890 */ /* 0x000fe2000fffe03f */
[----:B------:R-:W-:Y:S01]  /*1260*/  ISETP.GE.AND P4, PT, R0, R9, PT ;  /* 0x000000090000720c */ /* 0x000fe20003f86270 */
[----:B------:R-:W-:Y:S01]  /*1270*/  UMOV UR21, 0x40000040 ;  /* 0x4000004000157882 */ /* 0x000fe20000000000 */
[----:B------:R-:W-:Y:S01]  /*1280*/  UMOV UR23, 0x40000040 ;  /* 0x4000004000177882 */ /* 0x000fe20000000000 */
[----:B------:R-:W-:-:S02]  /*1290*/  UIADD3 UR24, UR4, 0x202, URZ ;  /* 0x0000020204187890 */ /* 0x000fc4000fffe03f */
[----:B------:R-:W-:Y:S01]  /*12a0*/  UIADD3 UR26, UR56, 0x402, URZ ;  /* 0x00000402381a7890 */ /* 0x000fe2000fffe03f */
[----:B------:R-:W-:Y:S01]  /*12b0*/  UMOV UR25, 0x40000040 ;  /* 0x4000004000197882 */ /* 0x000fe20000000000 */
[----:B------:R-:W-:Y:S01]  /*12c0*/  UMOV UR27, 0x40000040 ;  /* 0x40000040001b7882 */ /* 0x000fe20000000000 */
[----:B------:R-:W-:Y:S02]  /*12d0*/  UIADD3 UR28, UR4, 0x204, URZ ;  /* 0x00000204041c7890 */ /* 0x000fe4000fffe03f */
[----:B------:R-:W-:Y:S01]  /*12e0*/  UIADD3 UR30, UR56, 0x404, URZ ;  /* 0x00000404381e7890 */ /* 0x000fe2000fffe03f */
[----:B------:R-:W-:Y:S01]  /*12f0*/  UMOV UR29, 0x40000040 ;  /* 0x40000040001d7882 */ /* 0x000fe20000000000 */
[----:B------:R-:W-:Y:S01]  /*1300*/  UMOV UR31, 0x40000040 ;  /* 0x40000040001f7882 */ /* 0x000fe20000000000 */
[----:B------:R-:W-:Y:S02]  /*1310*/  UIADD3 UR32, UR4, 0x206, URZ ;  /* 0x0000020604207890 */ /* 0x000fe4000fffe03f */
[----:B------:R-:W-:Y:S01]  /*1320*/  UIADD3 UR34, UR56, 0x406, URZ ;  /* 0x0000040638227890 */ /* 0x000fe2000fffe03f */
        /* <DEDUP_REMOVED lines=18> */
[----:B------:R-:W-:Y:S01]  /*1450*/  ULDC UR11, c[0x0][0x604] ;  /* 0x00018100000b7ab9 */ /* 0x000fe20000000800 */
[----:B------:R-:W-:-:S04]  /*1460*/  USHF.L.U32 UR10, UR10, 0x3, URZ ;  /* 0x000000030a0a7899 */ /* 0x000fc8000800063f */
[----:B------:R-:W-:Y:S01]  /*1470*/  ULOP3.LUT UR10, UR10, 0x8, URZ, 0xc, !UPT ;  /* 0x000000080a0a7892 */ /* 0x000fe2000f8e0c3f */
[----:B------:R-:W-:Y:S02]  /*1480*/  WARPGROUP.DEPBAR.LE gsb0, 0x0 ;  /* 0x00008000000079c5 */ /* 0x000fe40000010000 */
[----:B------:R-:W-:-:S06]  /*1490*/  WARPGROUP.ARRIVE ;  /* 0x00000000000079c5 */ /* 0x000fcc0000000000 */
[----:B------:R-:W-:Y:S01]  /*14a0*/  HGMMA.64x128x16.F32.BF16 R24, gdesc[UR12], R24, gsb0 ;  /* 0x01e000000c1879f0 */ /* 0x000fe20008001818 */
[----:B------:R-:W-:Y:S02]  /*14b0*/  UIADD3 UR12, UR4, 0x4, URZ ;  /* 0x00000004040c7890 */ /* 0x000fe4000fffe03f */
[----:B------:R-:W-:Y:S01]  /*14c0*/  UIADD3 UR14, UR56, 0x4, URZ ;  /* 0x00000004380e7890 */ /* 0x000fe2000fffe03f */
[----:B------:R-:W-:Y:S01]  /*14d0*/  UMOV UR13, 0x40000040 ;  /* 0x40000040000d7882 */ /* 0x000fe20000000000 */
[----:B------:R-:W-:Y:S01]  /*14e0*/  UMOV UR15, 0x40000040 ;  /* 0x40000040000f7882 */ /* 0x000fe20000000000 */
[----:B------:R-:W-:Y:S02]  /*14f0*/  WARPGROUP.DEPBAR.LE gsb0, 0x0 ;  /* 0x00008000000079c5 */ /* 0x000fe40000010000 */
[----:B------:R-:W-:-:S06]  /*1500*/  WARPGROUP.ARRIVE ;  /* 0x00000000000079c5 */ /* 0x000fcc0000000000 */
[----:B------:R-:W-:Y:S01]  /*1510*/  HGMMA.64x128x16.F32.BF16 R24, gdesc[UR12], R24, gsb0 ;  /* 0x01e000000c1879f0 */ /* 0x000fe20008001818 */
[----:B------:R-:W-:Y:S02]  /*1520*/  ULDC UR14, c[0x0][0x604] ;  /* 0x00018100000e7ab9 */ /* 0x000fe40000000800 */
[----:B------:R-:W-:Y:S02]  /*1530*/  WARPGROUP.DEPBAR.LE gsb0, 0x0 ;  /* 0x00008000000079c5 */ /* 0x000fe40000010000 */
[----:B------:R-:W-:-:S07]  /*1540*/  WARPGROUP.ARRIVE ;  /* 0x00000000000079c5 */ /* 0x000fce0000000000 */
[----:B------:R-:W-:Y:S03]  /*1550*/  HGMMA.64x128x16.F32.BF16 R24, gdesc[UR16], R24, gsb0 ;  /* 0x01e00000101879f0 */ /* 0x000fe60008001818 */
        /* <DEDUP_REMOVED lines=25> */
[----:B------:R-:W-:Y:S02]  /*16f0*/  FSEL R24, R24, -INF , P1 ;  /* 0xff80000018187808 */ /* 0x000fe40000800000 */
[----:B------:R-:W-:Y:S02]  /*1700*/  FSEL R30, R30, -INF , P1 ;  /* 0xff8000001e1e7808 */ /* 0x000fe40000800000 */
[----:B------:R-:W-:Y:S02]  /*1710*/  ISETP.GE.AND P1, PT, R0, R3, PT ;  /* 0x000000030000720c */ /* 0x000fe40003f26270 */
[----:B------:R-:W-:-:S02]  /*1720*/  IADD3 R3, R5, 0x19, RZ ;  /* 0x0000001905037810 */ /* 0x000fc40007ffe0ff */
[----:B------:R-:W-:Y:S02]  /*1730*/  FSEL R25, R25, -INF , P6 ;  /* 0xff80000019197808 */ /* 0x000fe40003000000 */
[----:B------:R-:W-:Y:S02]  /*1740*/  FSEL R31, R31, -INF , P6 ;  /* 0xff8000001f1f7808 */ /* 0x000fe40003000000 */
[----:B------:R-:W-:Y:S02]  /*1750*/  ISETP.GE.AND P6, PT, R0, R3, PT ;  /* 0x000000030000720c */ /* 0x000fe40003fc6270 */
[----:B------:R-:W-:Y:S02]  /*1760*/  FSEL R28, R28, -INF , P2 ;  /* 0xff8000001c1c7808 */ /* 0x000fe40001000000 */
[----:B------:R-:W-:Y:S02]  /*1770*/  FSEL R34, R34, -INF , P2 ;  /* 0xff80000022227808 */ /* 0x000fe40001000000 */
[----:B------:R-:W-:-:S02]  /*1780*/  ISETP.GE.AND P2, PT, R0, R7, PT ;  /* 0x000000070000720c */ /* 0x000fc40003f46270 */
[----:B------:R-:W-:Y:S02]  /*1790*/  IADD3 R7, R5, 0x28, RZ ;  /* 0x0000002805077810 */ /* 0x000fe40007ffe0ff */
[----:B------:R-:W-:Y:S02]  /*17a0*/  FSEL R36, R36, -INF , P1 ;  /* 0xff80000024247808 */ /* 0x000fe40000800000 */
[----:B------:R-:W-:Y:S02]  /*17b0*/  FSEL R42, R42, -INF , P1 ;  /* 0xff8000002a2a7808 */ /* 0x000fe40000800000 */
[----:B------:R-:W-:Y:S02]  /*17c0*/  FSEL R37, R37, -INF , P6 ;  /* 0xff80000025257808 */ /* 0x000fe40003000000 */
[----:B------:R-:W-:Y:S02]  /*17d0*/  FSEL R43, R43, -INF , P6 ;  /* 0xff8000002b2b7808 */ /* 0x000fe40003000000 */
[----:B------:R-:W-:-:S02]  /*17e0*/  ISETP.GE.AND P1, PT, R2, R5, PT ;  /* 0x000000050200720c */ /* 0x000fc40003f26270 */
[----:B------:R-:W-:Y:S02]  /*17f0*/  ISETP.GT.AND P6, PT, R2, R5, PT ;  /* 0x000000050200720c */ /* 0x000fe40003fc4270 */
[----:B------:R-:W-:Y:S02]  /*1800*/  FSEL R32, R32, -INF , P4 ;  /* 0xff80000020207808 */ /* 0x000fe40002000000 */
[----:B------:R-:W-:Y:S02]  /*1810*/  FSEL R38, R38, -INF , P4 ;  /* 0xff80000026267808 */ /* 0x000fe40002000000 */
[----:B------:R-:W-:Y:S02]  /*1820*/  ISETP.GE.AND P4, PT, R0, R7, PT ;  /* 0x000000070000720c */ /* 0x000fe40003f86270 */
[----:B------:R-:W-:Y:S02]  /*1830*/  IADD3 R7, R5, 0x31, RZ ;  /* 0x0000003105077810 */ /* 0x000fe40007ffe0ff */
[----:B------:R-:W-:-:S02]  /*1840*/  FSEL R26, R26, -INF , P1 ;  /* 0xff8000001a1a7808 */ /* 0x000fc40000800000 */
[----:B------:R-:W-:Y:S02]  /*1850*/  FSEL R27, R27, -INF , P6 ;  /* 0xff8000001b1b7808 */ /* 0x000fe40003000000 */
[----:B------:R-:W-:Y:S02]  /*1860*/  ISETP.GE.AND P1, PT, R0, R7, PT ;  /* 0x000000070000720c */ /* 0x000fe40003f26270 */
[----:B------:R-:W-:Y:S02]  /*1870*/  FMNMX R7, R26, R27, !PT ;  /* 0x0000001b1a077209 */ /* 0x000fe40007800000 */
[----:B------:R-:W-:Y:S02]  /*1880*/  FSEL R35, R35, -INF , P3 ;  /* 0xff80000023237808 */ /* 0x000fe40001800000 */
[----:B------:R-:W-:Y:S02]  /*1890*/  FMNMX R4, R30, R7, !PT ;  /* 0x000000071e047209 */ /* 0x000fe40007800000 */
[----:B------:R-:W-:-:S02]  /*18a0*/  IADD3 R3, R5, 0x21, RZ ;  /* 0x0000002105037810 */ /* 0x000fc40007ffe0ff */
[----:B------:R-:W-:Y:S02]  /*18b0*/  FMNMX R7, R31, R4, !PT ;  /* 0x000000041f077209 */ /* 0x000fe40007800000 */
[----:B------:R-:W-:Y:S02]  /*18c0*/  FSEL R29, R29, -INF , P3 ;  /* 0xff8000001d1d7808 */ /* 0x000fe40001800000 */
[----:B------:R-:W-:Y:S02]  /*18d0*/  FMNMX R4, R34, R7, !PT ;  /* 0x0000000722047209 */ /* 0x000fe40007800000 */
[----:B------:R-:W-:Y:S02]  /*18e0*/  ISETP.GE.AND P3, PT, R0, R3, PT ;  /* 0x000000030000720c */ /* 0x000fe40003f66270 */
[----:B------:R-:W-:Y:S02]  /*18f0*/  FMNMX R7, R35, R4, !PT ;  /* 0x0000000423077209 */ /* 0x000fe40007800000 */
[----:B------:R-:W-:-:S02]  /*1900*/  IADD3 R3, R5, 0x29, RZ ;  /* 0x0000002905037810 */ /* 0x000fc40007ffe0ff */
[----:B------:R-:W-:Y:S02]  /*1910*/  FSEL R39, R39, -INF , P5 ;  /* 0xff80000027277808 */ /* 0x000fe40002800000 */
[----:B------:R-:W-:Y:S02]  /*1920*/  FMNMX R4, R38, R7, !PT ;  /* 0x0000000726047209 */ /* 0x000fe40007800000 */
[----:B------:R-:W-:Y:S02]  /*1930*/  FSEL R33, R33, -INF , P5 ;  /* 0xff80000021217808 */ /* 0x000fe40002800000 */
[----:B------:R-:W-:Y:S02]  /*1940*/  ISETP.GE.AND P5, PT, R0, R3, PT ;  /* 0x000000030000720c */ /* 0x000fe40003fa6270 */
[----:B------:R-:W-:Y:S02]  /*1950*/  IADD3 R3, R5, 0x30, RZ ;  /* 0x0000003005037810 */ /* 0x000fe40007ffe0ff */
[----:B------:R-:W-:-:S02]  /*1960*/  FMNMX R7, R39, R4, !PT ;  /* 0x0000000427077209 */ /* 0x000fc40007800000 */
[----:B------:R-:W-:Y:S02]  /*1970*/  ISETP.GE.AND P6, PT, R0, R3, PT ;  /* 0x000000030000720c */ /* 0x000fe40003fc6270 */
[----:B------:R-:W-:Y:S02]  /*1980*/  FMNMX R4, R42, R7, !PT ;  /* 0x000000072a047209 */ /* 0x000fe40007800000 */
[----:B------:R-:W-:Y:S02]  /*1990*/  IADD3 R3, R5, 0x38, RZ ;  /* 0x0000003805037810 */ /* 0x000fe40007ffe0ff */
[----:B------:R-:W-:Y:S02]  /*19a0*/  FSEL R40, R40, -INF , P2 ;  /* 0xff80000028287808 */ /* 0x000fe40001000000 */
[----:B------:R-:W-:Y:S02]  /*19b0*/  FSEL R46, R46, -INF , P2 ;  /* 0xff8000002e2e7808 */ /* 0x000fe40001000000 */
[----:B------:R-:W-:-:S02]  /*19c0*/  FMNMX R7, R43, R4, !PT ;  /* 0x000000042b077209 */ /* 0x000fc40007800000 */
[----:B------:R-:W-:Y:S02]  /*19d0*/  ISETP.GE.AND P2, PT, R0, R3, PT ;  /* 0x000000030000720c */ /* 0x000fe40003f46270 */
[----:B------:R-:W-:Y:S02]  /*19e0*/  IADD3 R3, R5, 0x39, RZ ;  /* 0x0000003905037810 */ /* 0x000fe40007ffe0ff */
[----:B------:R-:W-:Y:S02]  /*19f0*/  FSEL R47, R47, -INF , P3 ;  /* 0xff8000002f2f7808 */ /* 0x000fe40001800000 */
[----:B------:R-:W-:Y:S02]  /*1a00*/  FMNMX R4, R46, R7, !PT ;  /* 0x000000072e047209 */ /* 0x000fe40007800000 */
[----:B------:R-:W-:Y:S02]  /*1a10*/  FSEL R41, R41, -INF , P3 ;  /* 0xff80000029297808 */ /* 0x000fe40001800000 */
[----:B------:R-:W-:-:S02]  /*1a20*/  ISETP.GE.AND P3, PT, R0, R3, PT ;  /* 0x000000030000720c */ /* 0x000fc40003f66270 */
[----:B------:R-:W-:Y:S02]  /*1a30*/  IADD3 R3, R5, 0x40, RZ ;  /* 0x0000004005037810 */ /* 0x000fe40007ffe0ff */
[----:B------:R-:W-:Y:S02]  /*1a40*/  FSEL R50, R50, -INF , P4 ;  /* 0xff80000032327808 */ /* 0x000fe40002000000 */
[----:B------:R-:W-:Y:S02]  /*1a50*/  FMNMX R7, R47, R4, !PT ;  /* 0x000000042f077209 */ /* 0x000fe40007800000 */
[----:B------:R-:W-:Y:S02]  /*1a60*/  FSEL R44, R44, -INF , P4 ;  /* 0xff8000002c2c7808 */ /* 0x000fe40002000000 */
[----:B------:R-:W-:Y:S02]  /*1a70*/  ISETP.GE.AND P4, PT, R0, R3, PT ;  /* 0x000000030000720c */ /* 0x000fe40003f86270 */
[----:B------:R-:W-:-:S02]  /*1a80*/  IADD3 R3, R5, 0x41, RZ ;  /* 0x0000004105037810 */ /* 0x000fc40007ffe0ff */
[----:B------:R-:W-:Y:S02]  /*1a90*/  FSEL R51, R51, -INF , P5 ;  /* 0xff80000033337808 */ /* 0x000fe40002800000 */
[----:B------:R-:W-:Y:S02]  /*1aa0*/  FMNMX R4, R50, R7, !PT ;  /* 0x0000000732047209 */ /* 0x000fe40007800000 */
[----:B------:R-:W-:Y:S02]  /*1ab0*/  FMNMX R7, R24, R25, !PT ;  /* 0x0000001918077209 */ /* 0x000fe40007800000 */
[----:B------:R-:W-:Y:S02]  /*1ac0*/  FSEL R45, R45, -INF , P5 ;  /* 0xff8000002d2d7808 */ /* 0x000fe40002800000 */
[----:B------:R-:W-:Y:S02]  /*1ad0*/  ISETP.GE.AND P5, PT, R0, R3, PT ;  /* 0x000000030000720c */ /* 0x000fe40003fa6270 */
[----:B------:R-:W-:-:S02]  /*1ae0*/  FMNMX R9, R51, R4, !PT ;  /* 0x0000000433097209 */ /* 0x000fc40007800000 */
[----:B------:R-:W-:Y:S02]  /*1af0*/  IADD3 R3, R5, 0x48, RZ ;  /* 0x0000004805037810 */ /* 0x000fe40007ffe0ff */
[----:B------:R-:W-:Y:S02]  /*1b00*/  FMNMX R4, R28, R7, !PT ;  /* 0x000000071c047209 */ /* 0x000fe40007800000 */
[----:B------:R-:W-:Y:S02]  /*1b10*/  FSEL R48, R48, -INF , P6 ;  /* 0xff80000030307808 */ /* 0x000fe40003000000 */
[----:B------:R-:W-:Y:S02]  /*1b20*/  FSEL R54, R54, -INF , P6 ;  /* 0xff80000036367808 */ /* 0x000fe40003000000 */
[----:B------:R-:W-:Y:S02]  /*1b30*/  ISETP.GE.AND P6, PT, R0, R3, PT ;  /* 0x000000030000720c */ /* 0x000fe40003fc6270 */
[----:B------:R-:W-:-:S02]  /*1b40*/  FMNMX R7, R29, R4, !PT ;  /* 0x000000041d077209 */ /* 0x000fc40007800000 */
[----:B------:R-:W-:Y:S02]  /*1b50*/  IADD3 R3, R5, 0x49, RZ ;  /* 0x0000004905037810 */ /* 0x000fe40007ffe0ff */
[----:B------:R-:W-:Y:S02]  /*1b60*/  FSEL R49, R49, -INF , P1 ;  /* 0xff80000031317808 */ /* 0x000fe40000800000 */
[----:B------:R-:W-:Y:S02]  /*1b70*/  FSEL R55, R55, -INF , P1 ;  /* 0xff80000037377808 */ /* 0x000fe40000800000 */
[----:B------:R-:W-:Y:S02]  /*1b80*/  FMNMX R4, R32, R7, !PT ;  /* 0x0000000720047209 */ /* 0x000fe40007800000 */
[----:B------:R-:W-:Y:S02]  /*1b90*/  ISETP.GE.AND P1, PT, R0, R3, PT ;  /* 0x000000030000720c */ /* 0x000fe40003f26270 */
[----:B------:R-:W-:-:S02]  /*1ba0*/  IADD3 R3, R5, 0x50, RZ ;  /* 0x0000005005037810 */ /* 0x000fc40007ffe0ff */
[----:B------:R-:W-:Y:S02]  /*1bb0*/  FMNMX R7, R33, R4, !PT ;  /* 0x0000000421077209 */ /* 0x000fe40007800000 */
[----:B------:R-:W-:Y:S02]  /*1bc0*/  FSEL R52, R52, -INF , P2 ;  /* 0xff80000034347808 */ /* 0x000fe40001000000 */
[----:B------:R-:W-:Y:S02]  /*1bd0*/  FSEL R58, R58, -INF , P2 ;  /* 0xff8000003a3a7808 */ /* 0x000fe40001000000 */
[----:B------:R-:W-:Y:S02]  /*1be0*/  ISETP.GE.AND P2, PT, R0, R3, PT ;  /* 0x000000030000720c */ /* 0x000fe40003f46270 */
[----:B------:R-:W-:Y:S02]  /*1bf0*/  IADD3 R3, R5, 0x51, RZ ;  /* 0x0000005105037810 */ /* 0x000fe40007ffe0ff */
[----:B------:R-:W-:-:S02]  /*1c00*/  FMNMX R4, R36, R7, !PT ;  /* 0x0000000724047209 */ /* 0x000fc40007800000 */
[----:B------:R-:W-:Y:S02]  /*1c10*/  FSEL R53, R53, -INF , P3 ;  /* 0xff80000035357808 */ /* 0x000fe40001800000 */
[----:B------:R-:W-:Y:S02]  /*1c20*/  FSEL R59, R59, -INF , P3 ;  /* 0xff8000003b3b7808 */ /* 0x000fe40001800000 */
[----:B------:R-:W-:Y:S02]  /*1c30*/  ISETP.GE.AND P3, PT, R0, R3, PT ;  /* 0x000000030000720c */ /* 0x000fe40003f66270 */
[----:B------:R-:W-:Y:S02]  /*1c40*/  IADD3 R3, R5, 0x58, RZ ;  /* 0x0000005805037810 */ /* 0x000fe40007ffe0ff */
[----:B------:R-:W-:Y:S02]  /*1c50*/  FMNMX R10, R54, R9, !PT ;  /* 0x00000009360a7209 */ /* 0x000fe40007800000 */
[----:B------:R-:W-:-:S02]  /*1c60*/  FMNMX R7, R37, R4, !PT ;  /* 0x0000000425077209 */ /* 0x000fc40007800000 */
[----:B------:R-:W-:Y:S02]  /*1c70*/  FSEL R56, R56, -INF , P4 ;  /* 0xff80000038387808 */ /* 0x000fe40002000000 */
[----:B------:R-:W-:Y:S02]  /*1c80*/  FSEL R62, R62, -INF , P4 ;  /* 0xff8000003e3e7808 */ /* 0x000fe40002000000 */
[----:B------:R-:W-:Y:S02]  /*1c90*/  ISETP.GE.AND P4, PT, R0, R3, PT ;  /* 0x000000030000720c */ /* 0x000fe40003f86270 */
[----:B------:R-:W-:Y:S02]  /*1ca0*/  FMNMX R9, R55, R10, !PT ;  /* 0x0000000a37097209 */ /* 0x000fe40007800000 */
[----:B------:R-:W-:Y:S02]  /*1cb0*/  FMNMX R4, R40, R7, !PT ;  /* 0x0000000728047209 */ /* 0x000fe40007800000 */
[----:B------:R-:W-:-:S02]  /*1cc0*/  IADD3 R3, R5, 0x59, RZ ;  /* 0x0000005905037810 */ /* 0x000fc40007ffe0ff */
[----:B------:R-:W-:Y:S02]  /*1cd0*/  FSEL R57, R57, -INF , P5 ;  /* 0xff80000039397808 */ /* 0x000fe40002800000 */
[----:B------:R-:W-:Y:S02]  /*1ce0*/  FSEL R63, R63, -INF , P5 ;  /* 0xff8000003f3f7808 */ /* 0x000fe40002800000 */
[----:B------:R-:W-:Y:S02]  /*1cf0*/  FMNMX R10, R58, R9, !PT ;  /* 0x000000093a0a7209 */ /* 0x000fe40007800000 */
[----:B------:R-:W-:Y:S02]  /*1d00*/  FMNMX R7, R41, R4, !PT ;  /* 0x0000000429077209 */ /* 0x000fe40007800000 */
[----:B------:R-:W-:Y:S02]  /*1d10*/  ISETP.GE.AND P5, PT, R0, R3, PT ;  /* 0x000000030000720c */ /* 0x000fe40003fa6270 */
[----:B------:R-:W-:-:S02]  /*1d20*/  IADD3 R3, R5, 0x60, RZ ;  /* 0x0000006005037810 */ /* 0x000fc40007ffe0ff */
[----:B------:R-:W-:Y:S02]  /*1d30*/  FMNMX R9, R59, R10, !PT ;  /* 0x0000000a3b097209 */ /* 0x000fe40007800000 */
[----:B------:R-:W-:Y:S02]  /*1d40*/  FMNMX R4, R44, R7, !PT ;  /* 0x000000072c047209 */ /* 0x000fe40007800000 */
[----:B------:R-:W-:Y:S02]  /*1d50*/  FSEL R60, R60, -INF , P6 ;  /* 0xff8000003c3c7808 */ /* 0x000fe40003000000 */
[----:B------:R-:W-:Y:S02]  /*1d60*/  FSEL R66, R66, -INF , P6 ;  /* 0xff80000042427808 */ /* 0x000fe40003000000 */
        /* <DEDUP_REMOVED lines=12> */
[----:B------:R-:W-:Y:S02]  /*1e30*/  FMNMX R10, R66, R9, !PT ;  /* 0x00000009420a7209 */ /* 0x000fe40007800000 */
[----:B------:R-:W-:-:S02]  /*1e40*/  ISETP.GE.AND P2, PT, R0, R3, PT ;  /* 0x000000030000720c */ /* 0x000fc40003f46270 */
[----:B------:R-:W-:Y:S02]  /*1e50*/  FMNMX R7, R49, R4, !PT ;  /* 0x0000000431077209 */ /* 0x000fe40007800000 */
[----:B------:R-:W-:Y:S02]  /*1e60*/  IADD3 R3, R5, 0x69, RZ ;  /* 0x0000006905037810 */ /* 0x000fe40007ffe0ff */
[----:B------:R-:W-:Y:S02]  /*1e70*/  FMNMX R9, R67, R10, !PT ;  /* 0x0000000a43097209 */ /* 0x000fe40007800000 */
[----:B------:R-:W-:Y:S02]  /*1e80*/  FSEL R65, R65, -INF , P3 ;  /* 0xff80000041417808 */ /* 0x000fe40001800000 */
[----:B------:R-:W-:Y:S02]  /*1e90*/  FSEL R71, R71, -INF , P3 ;  /* 0xff80000047477808 */ /* 0x000fe40001800000 */
[----:B------:R-:W-:-:S02]  /*1ea0*/  FMNMX R4, R52, R7, !PT ;  /* 0x0000000734047209 */ /* 0x000fc40007800000 */
[----:B------:R-:W-:Y:S02]  /*1eb0*/  ISETP.GE.AND P3, PT, R0, R3, PT ;  /* 0x000000030000720c */ /* 0x000fe40003f66270 */
[----:B------:R-:W-:Y:S02]  /*1ec0*/  IADD3 R3, R5, 0x70, RZ ;  /* 0x0000007005037810 */ /* 0x000fe40007ffe0ff */
[----:B------:R-:W-:Y:S02]  /*1ed0*/  FMNMX R10, R70, R9, !PT ;  /* 0x00000009460a7209 */ /* 0x000fe40007800000 */
[----:B------:R-:W-:Y:S02]  /*1ee0*/  FMNMX R7, R53, R4, !PT ;  /* 0x0000000435077209 */ /* 0x000fe40007800000 */
[----:B------:R-:W-:Y:S02]  /*1ef0*/  FSEL R74, R74, -INF , P4 ;  /* 0xff8000004a4a7808 */ /* 0x000fe40002000000 */
[----:B------:R-:W-:-:S02]  /*1f00*/  FSEL R68, R68, -INF , P4 ;  /* 0xff80000044447808 */ /* 0x000fc40002000000 */
[----:B------:R-:W-:Y:S02]  /*1f10*/  ISETP.GE.AND P4, PT, R0, R3, PT ;  /* 0x000000030000720c */ /* 0x000fe40003f86270 */
[----:B------:R-:W-:Y:S02]  /*1f20*/  IADD3 R3, R5, 0x71, RZ ;  /* 0x0000007105037810 */ /* 0x000fe40007ffe0ff */
[----:B------:R-:W-:Y:S02]  /*1f30*/  FMNMX R9, R71, R10, !PT ;  /* 0x0000000a47097209 */ /* 0x000fe40007800000 */
[----:B------:R-:W-:Y:S02]  /*1f40*/  FMNMX R4, R56, R7, !PT ;  /* 0x0000000738047209 */ /* 0x000fe40007800000 */
[----:B------:R-:W-:Y:S02]  /*1f50*/  FSEL R75, R75, -INF , P5 ;  /* 0xff8000004b4b7808 */ /* 0x000fe40002800000 */
[----:B------:R-:W-:-:S02]  /*1f60*/  FSEL R69, R69, -INF , P5 ;  /* 0xff80000045457808 */ /* 0x000fc40002800000 */
[----:B------:R-:W-:Y:S02]  /*1f70*/  ISETP.GE.AND P5, PT, R0, R3, PT ;  /* 0x000000030000720c */ /* 0x000fe40003fa6270 */
[----:B------:R-:W-:Y:S02]  /*1f80*/  FMNMX R10, R74, R9, !PT ;  /* 0x000000094a0a7209 */ /* 0x000fe40007800000 */
[----:B------:R-:W-:Y:S02]  /*1f90*/  FMNMX R3, R57, R4, !PT ;  /* 0x0000000439037209 */ /* 0x000fe40007800000 */
[----:B------:R-:W-:Y:S02]  /*1fa0*/  FSEL R78, R78, -INF , P6 ;  /* 0xff8000004e4e7808 */ /* 0x000fe40003000000 */
[----:B------:R-:W-:Y:S02]  /*1fb0*/  FMNMX R9, R75, R10, !PT ;  /* 0x0000000a4b097209 */ /* 0x000fe40007800000 */
[----:B------:R-:W-:-:S02]  /*1fc0*/  FMNMX R4, R60, R3, !PT ;  /* 0x000000033c047209 */ /* 0x000fc40007800000 */
[----:B------:R-:W-:Y:S02]  /*1fd0*/  FSEL R79, R79, -INF , P1 ;  /* 0xff8000004f4f7808 */ /* 0x000fe40000800000 */
        /* <DEDUP_REMOVED lines=13> */
[----:B------:R-:W-:Y:S02]  /*20b0*/  FSEL R72, R72, -INF , P6 ;  /* 0xff80000048487808 */ /* 0x000fe40003000000 */
[----:B------:R-:W-:Y:S02]  /*20c0*/  FMNMX R3, R69, R4, !PT ;  /* 0x0000000445037209 */ /* 0x000fe40007800000 */
[----:B------:R-:W-:Y:S02]  /*20d0*/  FMNMX R10, R87, R10, !PT ;  /* 0x0000000a570a7209 */ /* 0x000fe40007800000 */
[----:B------:R-:W-:-:S02]  /*20e0*/  FSEL R73, R73, -INF , P1 ;  /* 0xff80000049497808 */ /* 0x000fc40000800000 */
[----:B------:R-:W-:Y:S01]  /*20f0*/  FMNMX R4, R72, R3, !PT ;  /* 0x0000000348047209 */ /* 0x000fe20007800000 */
[----:B------:R-:W1:Y:S01]  /*2100*/  SHFL.BFLY PT, R9, R10, 0x1, 0x1f ;  /* 0x0c201f000a097f89 */ /* 0x000e6200000e0000 */
[----:B------:R-:W-:Y:S02]  /*2110*/  FSEL R76, R76, -INF , P2 ;  /* 0xff8000004c4c7808 */ /* 0x000fe40001000000 */
[----:B------:R-:W-:Y:S02]  /*2120*/  FMNMX R7, R73, R4, !PT ;  /* 0x0000000449077209 */ /* 0x000fe40007800000 */
[----:B------:R-:W-:Y:S02]  /*2130*/  FSEL R77, R77, -INF , P3 ;  /* 0xff8000004d4d7808 */ /* 0x000fe40001800000 */
[----:B------:R-:W-:Y:S02]  /*2140*/  FMNMX R4, R76, R7, !PT ;  /* 0x000000074c047209 */ /* 0x000fe40007800000 */
[----:B------:R-:W-:-:S02]  /*2150*/  IADD3 R3, R5, 0x78, RZ ;  /* 0x0000007805037810 */ /* 0x000fc40007ffe0ff */
[----:B------:R-:W-:Y:S02]  /*2160*/  FSEL R80, R80, -INF , P4 ;  /* 0xff80000050507808 */ /* 0x000fe40002000000 */
[----:B------:R-:W-:Y:S02]  /*2170*/  FMNMX R7, R77, R4, !PT ;  /* 0x000000044d077209 */ /* 0x000fe40007800000 */
[----:B------:R-:W-:Y:S02]  /*2180*/  ISETP.GE.AND P1, PT, R0, R3, PT ;  /* 0x000000030000720c */ /* 0x000fe40003f26270 */
[----:B------:R-:W-:Y:S02]  /*2190*/  IADD3 R3, R5, 0x79, RZ ;  /* 0x0000007905037810 */ /* 0x000fe40007ffe0ff */
[----:B------:R-:W-:Y:S02]  /*21a0*/  FSEL R81, R81, -INF , P5 ;  /* 0xff80000051517808 */ /* 0x000fe40002800000 */
[----:B------:R-:W-:-:S02]  /*21b0*/  FMNMX R4, R80, R7, !PT ;  /* 0x0000000750047209 */ /* 0x000fc40007800000 */
[----:B------:R-:W-:Y:S02]  /*21c0*/  ISETP.GE.AND P2, PT, R0, R3, PT ;  /* 0x000000030000720c */ /* 0x000fe40003f46270 */
[----:B------:R-:W-:Y:S02]  /*21d0*/  FSEL R84, R84, -INF , P1 ;  /* 0xff80000054547808 */ /* 0x000fe40000800000 */
[----:B------:R-:W-:Y:S02]  /*21e0*/  FMNMX R3, R81, R4, !PT ;  /* 0x0000000451037209 */ /* 0x000fe40007800000 */
[----:B------:R-:W-:Y:S02]  /*21f0*/  FSEL R85, R85, -INF , P2 ;  /* 0xff80000055557808 */ /* 0x000fe40001000000 */
[----:B------:R-:W-:Y:S02]  /*2200*/  FMNMX R4, R84, R3, !PT ;  /* 0x0000000354047209 */ /* 0x000fe40007800000 */
[----:B-1----:R-:W-:-:S02]  /*2210*/  FMNMX R9, R10, R9, !PT ;  /* 0x000000090a097209 */ /* 0x002fc40007800000 */
[----:B------:R-:W-:-:S03]  /*2220*/  FMNMX R4, R85, R4, !PT ;  /* 0x0000000455047209 */ /* 0x000fc60007800000 */
[----:B------:R-:W1:Y:S04]  /*2230*/  SHFL.BFLY PT, R10, R9, 0x2, 0x1f ;  /* 0x0c401f00090a7f89 */ /* 0x000e6800000e0000 */
[----:B------:R-:W2:Y:S01]  /*2240*/  SHFL.BFLY PT, R3, R4, 0x1, 0x1f ;  /* 0x0c201f0004037f89 */ /* 0x000ea200000e0000 */
[----:B-1----:R-:W-:Y:S02]  /*2250*/  FMNMX R9, R9, R10, !PT ;  /* 0x0000000a09097209 */ /* 0x002fe40007800000 */
[----:B--2---:R-:W-:Y:S02]  /*2260*/  FMNMX R3, R4, R3, !PT ;  /* 0x0000000304037209 */ /* 0x004fe40007800000 */
[----:B------:R-:W-:-:S03]  /*2270*/  FSETP.NEU.AND P1, PT, R9, -INF , PT ;  /* 0xff8000000900780b */ /* 0x000fc60003f2d000 */
[----:B------:R-:W1:Y:S01]  /*2280*/  SHFL.BFLY PT, R4, R3, 0x2, 0x1f ;  /* 0x0c401f0003047f89 */ /* 0x000e6200000e0000 */
[----:B------:R-:W-:-:S05]  /*2290*/  FSEL R7, R9, RZ, P1 ;  /* 0x000000ff09077208 */ /* 0x000fca0000800000 */
[----:B------:R-:W-:Y:S01]  /*22a0*/  FMUL R10, R7, UR11 ;  /* 0x0000000b070a7c20 */ /* 0x000fe20008400000 */
[----:B------:R-:W-:-:S03]  /*22b0*/  ULDC UR11, c[0x0][0x604] ;  /* 0x00018100000b7ab9 */ /* 0x000fc60000000800 */
[--C-:B------:R-:W-:Y:S01]  /*22c0*/  FFMA R26, R26, UR11, -R10.reuse ;  /* 0x0000000b1a1a7c23 */ /* 0x100fe2000800080a */
[----:B------:R-:W-:Y:S02]  /*22d0*/  ULDC UR11, c[0x0][0x604] ;  /* 0x00018100000b7ab9 */ /* 0x000fe40000000800 */
[--C-:B------:R-:W-:Y:S01]  /*22e0*/  FFMA R12, R27, UR11, -R10.reuse ;  /* 0x0000000b1b0c7c23 */ /* 0x100fe2000800080a */
[----:B------:R-:W-:Y:S01]  /*22f0*/  ULDC UR11, c[0x0][0x604] ;  /* 0x00018100000b7ab9 */ /* 0x000fe20000000800 */
[----:B------:R-:W-:Y:S01]  /*2300*/  FSETP.GEU.AND P1, PT, R26, -126, PT ;  /* 0xc2fc00001a00780b */ /* 0x000fe20003f2e000 */
        /* <DEDUP_REMOVED lines=8> */
[----:B-1----:R-:W-:Y:S01]  /*2390*/  FMNMX R7, R3, R4, !PT ;  /* 0x0000000403077209 */ /* 0x002fe20007800000 */
[--C-:B------:R-:W-:Y:S01]  /*23a0*/  FFMA R16, R35, UR11, -R10.reuse ;  /* 0x0000000b23107c23 */ /* 0x100fe2000800080a */
[----:B------:R-:W-:Y:S01]  /*23b0*/  FSETP.GEU.AND P2, PT, R14, -126, PT ;  /* 0xc2fc00000e00780b */ /* 0x000fe20003f4e000 */
[----:B------:R-:W-:Y:S01]  /*23c0*/  ULDC UR11, c[0x0][0x604] ;  /* 0x00018100000b7ab9 */ /* 0x000fe20000000800 */
[C---:B------:R-:W-:Y:S01]  /*23d0*/  FSETP.NEU.AND P5, PT, R7.reuse, -INF , PT ;  /* 0xff8000000700780b */ /* 0x040fe20003fad000 */
[--C-:B------:R-:W-:Y:S01]  /*23e0*/  FFMA R38, R38, UR11, -R10.reuse ;  /* 0x0000000b26267c23 */ /* 0x100fe2000800080a */
[----:B------:R-:W-:Y:S01]  /*23f0*/  FSETP.GEU.AND P6, PT, R34, -126, PT ;  /* 0xc2fc00002200780b */ /* 0x000fe20003fce000 */
[----:B------:R-:W-:Y:S01]  /*2400*/  @!P4 FMUL R12, R12, 0.5 ;  /* 0x3f0000000c0cc820 */ /* 0x000fe20000400000 */
[----:B------:R-:W-:Y:S01]  /*2410*/  FSEL R3, R7, RZ, P5 ;  /* 0x000000ff07037208 */ /* 0x000fe20002800000 */
[----:B------:R-:W-:Y:S01]  /*2420*/  ULDC UR11, c[0x0][0x604] ;  /* 0x00018100000b7ab9 */ /* 0x000fe20000000800 */
[----:B------:R-:W-:Y:S01]  /*2430*/  FSETP.GEU.AND P5, PT, R16, -126, PT ;  /* 0xc2fc00001000780b */ /* 0x000fe20003fae000 */
[--C-:B------:R-:W-:Y:S01]  /*2440*/  FFMA R18, R39, UR11, -R10.reuse ;  /* 0x0000000b27127c23 */ /* 0x100fe2000800080a */
[----:B------:R-:W-:Y:S01]  /*2450*/  ULDC UR11, c[0x0][0x604] ;  /* 0x00018100000b7ab9 */ /* 0x000fe20000000800 */
[----:B------:R-:W1:Y:S01]  /*2460*/  MUFU.EX2 R12, R12 ;  /* 0x0000000c000c7308 */ /* 0x000e620000000800 */
[--C-:B------:R-:W-:Y:S01]  /*2470*/  FFMA R42, R42, UR11, -R10.reuse ;  /* 0x0000000b2a2a7c23 */ /* 0x100fe2000800080a */
[----:B------:R-:W-:Y:S01]  /*2480*/  @!P2 FMUL R14, R14, 0.5 ;  /* 0x3f0000000e0ea820 */ /* 0x000fe20000400000 */
[----:B------:R-:W-:Y:S01]  /*2490*/  ULDC UR11, c[0x0][0x604] ;  /* 0x00018100000b7ab9 */ /* 0x000fe20000000800 */
[----:B------:R-:W-:Y:S01]  /*24a0*/  @!P1 FMUL R26, R26, 0.5 ;  /* 0x3f0000001a1a9820 */ /* 0x000fe20000400000 */
[--C-:B------:R-:W-:Y:S01]  /*24b0*/  FFMA R20, R43, UR11, -R10.reuse ;  /* 0x0000000b2b147c23 */ /* 0x100fe2000800080a */
[----:B------:R-:W-:Y:S01]  /*24c0*/  @!P6 FMUL R34, R34, 0.5 ;  /* 0x3f0000002222e820 */ /* 0x000fe20000400000 */
[----:B------:R-:W-:Y:S01]  /*24d0*/  ULDC UR11, c[0x0][0x604] ;  /* 0x00018100000b7ab9 */ /* 0x000fe20000000800 */
[----:B------:R-:W2:Y:S01]  /*24e0*/  MUFU.EX2 R14, R14 ;  /* 0x0000000e000e7308 */ /* 0x000ea20000000800 */
[--C-:B------:R-:W-:Y:S01]  /*24f0*/  FFMA R46, R46, UR11, -R10.reuse ;  /* 0x0000000b2e2e7c23 */ /* 0x100fe2000800080a */
[----:B------:R-:W-:Y:S01]  /*2500*/  @!P5 FMUL R16, R16, 0.5 ;  /* 0x3f0000001010d820 */ /* 0x000fe20000400000 */
[----:B------:R-:W-:Y:S01]  /*2510*/  ULDC UR11, c[0x0][0x604] ;  /* 0x00018100000b7ab9 */ /* 0x000fe20000000800 */
[----:B------:R-:W-:Y:S01]  /*2520*/  @!P3 FMUL R30, R30, 0.5 ;  /* 0x3f0000001e1eb820 */ /* 0x000fe20000400000 */
[----:B------:R-:W-:Y:S01]  /*2530*/  FFMA R22, R47, UR11, -R10 ;  /* 0x0000000b2f167c23 */ /* 0x000fe2000800080a */
[----:B------:R-:W-:-:S02]  /*2540*/  ULDC UR11, c[0x0][0x604] ;  /* 0x00018100000b7ab9 */ /* 0x000fc40000000800 */
[----:B------:R-:W3:Y:S01]  /*2550*/  MUFU.EX2 R16, R16 ;  /* 0x0000001000107308 */ /* 0x000ee20000000800 */
[----:B-1----:R-:W-:Y:S01]  /*2560*/  @!P4 FMUL R12, R12, R12 ;  /* 0x0000000c0c0cc220 */ /* 0x002fe20000400000 */
[----:B------:R-:W-:Y:S01]  /*2570*/  FSETP.GEU.AND P4, PT, R18, -126, PT ;  /* 0xc2fc00001200780b */ /* 0x000fe20003f8e000 */
[----:B------:R-:W-:Y:S01]  /*2580*/  FFMA R50, R50, UR11, -R10 ;  /* 0x0000000b32327c23 */ /* 0x000fe2000800080a */
[----:B------:R-:W-:-:S04]  /*2590*/  ULDC UR11, c[0x0][0x604] ;  /* 0x00018100000b7ab9 */ /* 0x000fc80000000800 */
[----:B------:R-:W1:Y:S01]  /*25a0*/  MUFU.EX2 R125, R34 ;  /* 0x00000022007d7308 */ /* 0x000e620000000800 */
[----:B--2---:R-:W-:Y:S01]  /*25b0*/  @!P2 FMUL R14, R14, R14 ;  /* 0x0000000e0e0ea220 */ /* 0x004fe20000400000 */
[----:B------:R-:W-:-:S05]  /*25c0*/  FSETP.GEU.AND P2, PT, R20, -126, PT ;  /* 0xc2fc00001400780b */ /* 0x000fca0003f4e000 */
[----:B------:R-:W-:Y:S01]  /*25d0*/  @!P4 FMUL R18, R18, 0.5 ;  /* 0x3f0000001212c820 */ /* 0x000fe20000400000 */
[----:B------:R2:W4:Y:S01]  /*25e0*/  MUFU.EX2 R121, R26 ;  /* 0x0000001a00797308 */ /* 0x0005220000000800 */
[----:B---3--:R-:W-:Y:S01]  /*25f0*/  @!P5 FMUL R16, R16, R16 ;  /* 0x000000101010d220 */ /* 0x008fe20000400000 */
[----:B------:R-:W-:-:S05]  /*2600*/  FSETP.GEU.AND P5, PT, R22, -126, PT ;  /* 0xc2fc00001600780b */ /* 0x000fca0003fae000 */
[----:B------:R-:W-:Y:S01]  /*2610*/  @!P2 FMUL R20, R20, 0.5 ;  /* 0x3f0000001414a820 */ /* 0x000fe20000400000 */
[----:B------:R-:W3:Y:S01]  /*2620*/  MUFU.EX2 R18, R18 ;  /* 0x0000001200127308 */ /* 0x000ee20000000800 */
[----:B-1----:R-:W-:Y:S01]  /*2630*/  @!P6 FMUL R125, R125, R125 ;  /* 0x0000007d7d7de220 */ /* 0x002fe20000400000 */
[----:B------:R-:W-:Y:S01]  /*2640*/  FSETP.GEU.AND P6, PT, R46, -126, PT ;  /* 0xc2fc00002e00780b */ /* 0x000fe20003fce000 */
[----:B--2---:R-:W-:Y:S01]  /*2650*/  FFMA R26, R51, UR11, -R10 ;  /* 0x0000000b331a7c23 */ /* 0x004fe2000800080a */
[----:B------:R-:W-:-:S03]  /*2660*/  ULDC UR11, c[0x0][0x604] ;  /* 0x00018100000b7ab9 */ /* 0x000fc60000000800 */
[----:B------:R-:W-:Y:S01]  /*2670*/  @!P5 FMUL R22, R22, 0.5 ;  /* 0x3f0000001616d820 */ /* 0x000fe20000400000 */
[----:B------:R1:W2:Y:S01]  /*2680*/  MUFU.EX2 R123, R30 ;  /* 0x0000001e007b7308 */ /* 0x0002a20000000800 */
[----:B----4-:R-:W-:Y:S01]  /*2690*/  @!P1 FMUL R121, R121, R121 ;  /* 0x0000007979799220 */ /* 0x010fe20000400000 */
[----:B------:R-:W-:-:S05]  /*26a0*/  FSETP.GEU.AND P1, PT, R38, -126, PT ;  /* 0xc2fc00002600780b */ /* 0x000fca0003f2e000 */
[----:B------:R-:W-:Y:S01]  /*26b0*/  @!P6 FMUL R46, R46, 0.5 ;  /* 0x3f0000002e2ee820 */ /* 0x000fe20000400000 */
[----:B------:R-:W4:Y:S01]  /*26c0*/  MUFU.EX2 R20, R20 ;  /* 0x0000001400147308 */ /* 0x000f220000000800 */
[--C-:B-1----:R-:W-:Y:S01]  /*26d0*/  FFMA R30, R54, UR11, -R10.reuse ;  /* 0x0000000b361e7c23 */ /* 0x102fe2000800080a */
[----:B------:R-:W-:Y:S01]  /*26e0*/  ULDC UR11, c[0x0][0x604] ;  /* 0x00018100000b7ab9 */ /* 0x000fe20000000800 */
[----:B---3--:R-:W-:Y:S01]  /*26f0*/  @!P4 FMUL R18, R18, R18 ;  /* 0x000000121212c220 */ /* 0x008fe20000400000 */
[--C-:B------:R-:W-:Y:S01]  /*2700*/  FFMA R55, R55, UR11, -R10.reuse ;  /* 0x0000000b37377c23 */ /* 0x100fe2000800080a */
[----:B------:R-:W-:Y:S01]  /*2710*/  ULDC UR11, c[0x0][0x604] ;  /* 0x00018100000b7ab9 */ /* 0x000fe20000000800 */
[----:B------:R-:W-:Y:S01]  /*2720*/  FSETP.GEU.AND P4, PT, R26, -126, PT ;  /* 0xc2fc00001a00780b */ /* 0x000fe20003f8e000 */
[--C-:B------:R-:W-:Y:S01]  /*2730*/  FFMA R58, R58, UR11, -R10.reuse ;  /* 0x0000000b3a3a7c23 */ /* 0x100fe2000800080a */
[----:B------:R-:W1:Y:S01]  /*2740*/  MUFU.EX2 R131, R46 ;  /* 0x0000002e00837308 */ /* 0x000e620000000800 */
[----:B------:R-:W-:Y:S01]  /*2750*/  ULDC UR11, c[0x0][0x604] ;  /* 0x00018100000b7ab9 */ /* 0x000fe20000000800 */
[----:B--2---:R-:W-:Y:S01]  /*2760*/  @!P3 FMUL R123, R123, R123 ;  /* 0x0000007b7b7bb220 */ /* 0x004fe20000400000 */
[--C-:B------:R-:W-:Y:S01]  /*2770*/  FFMA R59, R59, UR11, -R10.reuse ;  /* 0x0000000b3b3b7c23 */ /* 0x100fe2000800080a */
[----:B------:R-:W-:Y:S01]  /*2780*/  FSETP.GEU.AND P3, PT, R42, -126, PT ;  /* 0xc2fc00002a00780b */ /* 0x000fe20003f6e000 */
[----:B------:R-:W-:Y:S01]  /*2790*/  ULDC UR11, c[0x0][0x604] ;  /* 0x00018100000b7ab9 */ /* 0x000fe20000000800 */
[----:B------:R-:W-:Y:S01]  /*27a0*/  @!P1 FMUL R38, R38, 0.5 ;  /* 0x3f00000026269820 */ /* 0x000fe20000400000 */
[----:B------:R-:W-:Y:S01]  /*27b0*/  FFMA R62, R62, UR11, -R10 ;  /* 0x0000000b3e3e7c23 */ /* 0x000fe2000800080a */
[----:B------:R-:W2:Y:S01]  /*27c0*/  MUFU.EX2 R22, R22 ;  /* 0x0000001600167308 */ /* 0x000ea20000000800 */
[----:B----4-:R-:W-:Y:S01]  /*27d0*/  @!P2 FMUL R20, R20, R20 ;  /* 0x000000141414a220 */ /* 0x010fe20000400000 */
[----:B------:R-:W-:Y:S01]  /*27e0*/  FSETP.GEU.AND P2, PT, R55, -126, PT ;  /* 0xc2fc00003700780b */ /* 0x000fe20003f4e000 */
[----:B------:R-:W-:Y:S01]  /*27f0*/  @!P4 FMUL R26, R26, 0.5 ;  /* 0x3f0000001a1ac820 */ /* 0x000fe20000400000 */
[----:B------:R-:W-:-:S02]  /*2800*/  ULDC UR11, c[0x0][0x604] ;  /* 0x00018100000b7ab9 */ /* 0x000fc40000000800 */
[--C-:B------:R-:W-:Y:S01]  /*2810*/  FFMA R63, R63, UR11, -R10.reuse ;  /* 0x0000000b3f3f7c23 */ /* 0x100fe2000800080a */
[----:B------:R-:W-:Y:S01]  /*2820*/  ULDC UR11, c[0x0][0x604] ;  /* 0x00018100000b7ab9 */ /* 0x000fe20000000800 */
[----:B------:R-:W3:Y:S01]  /*2830*/  MUFU.EX2 R127, R38 ;  /* 0x00000026007f7308 */ /* 0x000ee20000000800 */
[----:B-1----:R-:W-:Y:S01]  /*2840*/  @!P6 FMUL R131, R131, R131 ;  /* 0x000000838383e220 */ /* 0x002fe20000400000 */
[----:B------:R-:W-:Y:S01]  /*2850*/  FSETP.GEU.AND P6, PT, R58, -126, PT ;  /* 0xc2fc00003a00780b */ /* 0x000fe20003fce000 */
[----:B------:R-:W-:Y:S01]  /*2860*/  @!P3 FMUL R42, R42, 0.5 ;  /* 0x3f0000002a2ab820 */ /* 0x000fe20000400000 */
[--C-:B------:R-:W-:Y:S01]  /*2870*/  FFMA R66, R66, UR11, -R10.reuse ;  /* 0x0000000b42427c23 */ /* 0x100fe2000800080a */
[----:B------:R-:W-:Y:S02]  /*2880*/  ULDC UR11, c[0x0][0x604] ;  /* 0x00018100000b7ab9 */ /* 0x000fe40000000800 */
[----:B------:R-:W-:Y:S01]  /*2890*/  @!P2 FMUL R55, R55, 0.5 ;  /* 0x3f0000003737a820 */ /* 0x000fe20000400000 */
[----:B------:R-:W1:Y:S01]  /*28a0*/  MUFU.EX2 R129, R42 ;  /* 0x0000002a00817308 */ /* 0x000e620000000800 */
[----:B--2---:R-:W-:Y:S01]  /*28b0*/  @!P5 FMUL R22, R22, R22 ;  /* 0x000000161616d220 */ /* 0x004fe20000400000 */
[----:B------:R-:W-:Y:S01]  /*28c0*/  FSETP.GEU.AND P5, PT, R59, -126, PT ;  /* 0xc2fc00003b00780b */ /* 0x000fe20003fae000 */
[----:B------:R-:W-:Y:S01]  /*28d0*/  FFMA R67, R67, UR11, -R10 ;  /* 0x0000000b43437c23 */ /* 0x000fe2000800080a */
[----:B------:R-:W-:-:S02]  /*28e0*/  ULDC UR11, c[0x0][0x604] ;  /* 0x00018100000b7ab9 */ /* 0x000fc40000000800 */
[--C-:B------:R-:W-:Y:S01]  /*28f0*/  FFMA R70, R70, UR11, -R10.reuse ;  /* 0x0000000b46467c23 */ /* 0x100fe2000800080a */
[----:B------:R-:W-:Y:S01]  /*2900*/  @!P6 FMUL R58, R58, 0.5 ;  /* 0x3f0000003a3ae820 */ /* 0x000fe20000400000 */
[----:B------:R-:W2:Y:S01]  /*2910*/  MUFU.EX2 R26, R26 ;  /* 0x0000001a001a7308 */ /* 0x000ea20000000800 */
[----:B------:R-:W-:Y:S01]  /*2920*/  ULDC UR11, c[0x0][0x604] ;  /* 0x00018100000b7ab9 */ /* 0x000fe20000000800 */
[----:B---3--:R-:W-:Y:S01]  /*2930*/  @!P1 FMUL R127, R127, R127 ;  /* 0x0000007f7f7f9220 */ /* 0x008fe20000400000 */
[--C-:B------:R-:W-:Y:S01]  /*2940*/  FFMA R71, R71, UR11, -R10.reuse ;  /* 0x0000000b47477c23 */ /* 0x100fe2000800080a */
[----:B------:R-:W-:Y:S01]  /*2950*/  FSETP.GEU.AND P1, PT, R50, -126, PT ;  /* 0xc2fc00003200780b */ /* 0x000fe20003f2e000 */
[----:B------:R-:W-:Y:S02]  /*2960*/  ULDC UR11, c[0x0][0x604] ;  /* 0x00018100000b7ab9 */ /* 0x000fe40000000800 */
[----:B------:R-:W-:Y:S01]  /*2970*/  @!P5 FMUL R59, R59, 0.5 ;  /* 0x3f0000003b3bd820 */ /* 0x000fe20000400000 */
[----:B------:R-:W3:Y:S01]  /*2980*/  MUFU.EX2 R135, R55 ;  /* 0x0000003700877308 */ /* 0x000ee20000000800 */
[----:B-1----:R-:W-:Y:S01]  /*2990*/  @!P3 FMUL R129, R129, R129 ;  /* 0x000000818181b220 */ /* 0x002fe20000400000 */
[----:B------:R-:W-:Y:S01]  /*29a0*/  FSETP.GEU.AND P3, PT, R30, -126, PT ;  /* 0xc2fc00001e00780b */ /* 0x000fe20003f6e000 */
[----:B------:R-:W-:Y:S01]  /*29b0*/  FFMA R74, R74, UR11, -R10 ;  /* 0x0000000b4a4a7c23 */ /* 0x000fe2000800080a */
[----:B------:R-:W-:-:S02]  /*29c0*/  ULDC UR11, c[0x0][0x604] ;  /* 0x00018100000b7ab9 */ /* 0x000fc40000000800 */
[--C-:B------:R-:W-:Y:S01]  /*29d0*/  FFMA R75, R75, UR11, -R10.reuse ;  /* 0x0000000b4b4b7c23 */ /* 0x100fe2000800080a */
[----:B------:R-:W-:Y:S01]  /*29e0*/  ULDC UR11, c[0x0][0x604] ;  /* 0x00018100000b7ab9 */ /* 0x000fe20000000800 */
[----:B------:R-:W1:Y:S01]  /*29f0*/  MUFU.EX2 R137, R59 ;  /* 0x0000003b00897308 */ /* 0x000e620000000800 */
[----:B--2---:R-:W-:Y:S01]  /*2a00*/  @!P4 FMUL R26, R26, R26 ;  /* 0x0000001a1a1ac220 */ /* 0x004fe20000400000 */
[----:B------:R-:W-:Y:S01]  /*2a10*/  FSETP.GEU.AND P4, PT, R63, -126, PT ;  /* 0xc2fc00003f00780b */ /* 0x000fe20003f8e000 */
[----:B------:R-:W-:Y:S01]  /*2a20*/  @!P1 FMUL R50, R50, 0.5 ;  /* 0x3f00000032329820 */ /* 0x000fe20000400000 */
[--C-:B------:R-:W-:Y:S01]  /*2a30*/  FFMA R78, R78, UR11, -R10.reuse ;  /* 0x0000000b4e4e7c23 */ /* 0x100fe2000800080a */
[----:B------:R-:W-:Y:S02]  /*2a40*/  ULDC UR11, c[0x0][0x604] ;  /* 0x00018100000b7ab9 */ /* 0x000fe40000000800 */
[----:B------:R-:W-:Y:S01]  /*2a50*/  @!P3 FMUL R30, R30, 0.5 ;  /* 0x3f0000001e1eb820 */ /* 0x000fe20000400000 */
[----:B------:R-:W2:Y:S01]  /*2a60*/  MUFU.EX2 R58, R58 ;  /* 0x0000003a003a7308 */ /* 0x000ea20000000800 */
[----:B---3--:R-:W-:Y:S01]  /*2a70*/  @!P2 FMUL R135, R135, R135 ;  /* 0x000000878787a220 */ /* 0x008fe20000400000 */
[----:B------:R-:W-:Y:S01]  /*2a80*/  FSETP.GEU.AND P2, PT, R67, -126, PT ;  /* 0xc2fc00004300780b */ /* 0x000fe20003f4e000 */
[----:B------:R-:W-:Y:S01]  /*2a90*/  FFMA R79, R79, UR11, -R10 ;  /* 0x0000000b4f4f7c23 */ /* 0x000fe2000800080a */
[----:B------:R-:W-:-:S02]  /*2aa0*/  ULDC UR11, c[0x0][0x604] ;  /* 0x00018100000b7ab9 */ /* 0x000fc40000000800 */
[--C-:B------:R-:W-:Y:S01]  /*2ab0*/  FFMA R82, R82, UR11, -R10.reuse ;  /* 0x0000000b52527c23 */ /* 0x100fe2000800080a */
[----:B------:R-:W-:Y:S01]  /*2ac0*/  @!P4 FMUL R63, R63, 0.5 ;  /* 0x3f0000003f3fc820 */ /* 0x000fe20000400000 */
[----:B------:R-:W3:Y:S01]  /*2ad0*/  MUFU.EX2 R133, R50 ;  /* 0x0000003200857308 */ /* 0x000ee20000000800 */
[----:B-1----:R-:W-:Y:S01]  /*2ae0*/  @!P5 FMUL R137, R137, R137 ;  /* 0x000000898989d220 */ /* 0x002fe20000400000 */
[----:B------:R-:W-:Y:S01]  /*2af0*/  FSETP.GEU.AND P5, PT, R71, -126, PT ;  /* 0xc2fc00004700780b */ /* 0x000fe20003fae000 */
[----:B------:R-:W-:Y:S02]  /*2b00*/  ULDC UR11, c[0x0][0x604] ;  /* 0x00018100000b7ab9 */ /* 0x000fe40000000800 */
[--C-:B------:R-:W-:Y:S01]  /*2b10*/  FFMA R83, R83, UR11, -R10.reuse ;  /* 0x0000000b53537c23 */ /* 0x100fe2000800080a */
[----:B------:R-:W-:Y:S01]  /*2b20*/  ULDC UR11, c[0x0][0x604] ;  /* 0x00018100000b7ab9 */ /* 0x000fe20000000800 */
[----:B------:R-:W-:Y:S01]  /*2b30*/  @!P2 FMUL R67, R67, 0.5 ;  /* 0x3f0000004343a820 */ /* 0x000fe20000400000 */
[----:B------:R-:W1:Y:S01]  /*2b40*/  MUFU.EX2 R139, R63 ;  /* 0x0000003f008b7308 */ /* 0x000e620000000800 */
[----:B--2---:R-:W-:Y:S01]  /*2b50*/  @!P6 FMUL R58, R58, R58 ;  /* 0x0000003a3a3ae220 */ /* 0x004fe20000400000 */
[----:B------:R-:W-:Y:S01]  /*2b60*/  FSETP.GEU.AND P6, PT, R70, -126, PT ;  /* 0xc2fc00004600780b */ /* 0x000fe20003fce000 */
[----:B------:R-:W-:Y:S01]  /*2b70*/  FFMA R86, R86, UR11, -R10 ;  /* 0x0000000b56567c23 */ /* 0x000fe2000800080a */
[----:B------:R-:W-:Y:S01]  /*2b80*/  ULDC UR11, c[0x0][0x604] ;  /* 0x00018100000b7ab9 */ /* 0x000fe20000000800 */
[----:B------:R-:W-:Y:S01]  /*2b90*/  FADD R4, R121, R58 ;  /* 0x0000003a79047221 */ /* 0x000fe20000000000 */
[----:B------:R-:W-:Y:S01]  /*2ba0*/  FFMA R10, R87, UR11, -R10 ;  /* 0x0000000b570a7c23 */ /* 0x000fe2000800080a */
[----:B------:R-:W-:Y:S01]  /*2bb0*/  @!P5 FMUL R71, R71, 0.5 ;  /* 0x3f0000004747d820 */ /* 0x000fe20000400000 */
[----:B------:R-:W2:Y:S01]  /*2bc0*/  MUFU.EX2 R141, R67 ;  /* 0x00000043008d7308 */ /* 0x000ea20000000800 */
[----:B---3--:R-:W-:Y:S01]  /*2bd0*/  @!P1 FMUL R133, R133, R133 ;  /* 0x0000008585859220 */ /* 0x008fe20000400000 */
[----:B------:R-:W-:Y:S01]  /*2be0*/  FSETP.GEU.AND P1, PT, R62, -126, PT ;  /* 0xc2fc00003e00780b */ /* 0x000fe20003f2e000 */
[----:B------:R-:W-:Y:S01]  /*2bf0*/  ULDC UR11, c[0x0][0x604] ;  /* 0x00018100000b7ab9 */ /* 0x000fe20000000800 */
[----:B------:R-:W-:Y:S01]  /*2c00*/  F2FP.BF16.F32.PACK_AB R121, R12, R121 ;  /* 0x000000790c79723e */ /* 0x000fe200000010ff */
[----:B------:R-:W-:Y:S01]  /*2c10*/  FMUL R3, R3, UR11 ;  /* 0x0000000b03037c20 */ /* 0x000fe20008400000 */
[----:B------:R-:W-:Y:S01]  /*2c20*/  ULDC UR11, c[0x0][0x604] ;  /* 0x00018100000b7ab9 */ /* 0x000fe20000000800 */
[----:B------:R-:W-:Y:S01]  /*2c30*/  @!P6 FMUL R70, R70, 0.5 ;  /* 0x3f0000004646e820 */ /* 0x000fe20000400000 */
[----:B------:R-:W3:Y:S01]  /*2c40*/  MUFU.EX2 R143, R71 ;  /* 0x00000047008f7308 */ /* 0x000ee20000000800 */
[----:B-1----:R-:W-:Y:S01]  /*2c50*/  @!P4 FMUL R139, R139, R139 ;  /* 0x0000008b8b8bc220 */ /* 0x002fe20000400000 */
[----:B------:R-:W-:Y:S01]  /*2c60*/  FSETP.GEU.AND P4, PT, R75, -126, PT ;  /* 0xc2fc00004b00780b */ /* 0x000fe20003f8e000 */
[----:B------:R-:W-:Y:S01]  /*2c70*/  FFMA R24, R24, UR11, -R3 ;  /* 0x0000000b18187c23 */ /* 0x000fe20008000803 */
[----:B------:R-:W-:-:S02]  /*2c80*/  ULDC UR11, c[0x0][0x604] ;  /* 0x00018100000b7ab9 */ /* 0x000fc40000000800 */
[--C-:B------:R-:W-:Y:S01]  /*2c90*/  FFMA R25, R25, UR11, -R3.reuse ;  /* 0x0000000b19197c23 */ /* 0x100fe20008000803 */
[----:B------:R-:W-:Y:S01]  /*2ca0*/  @!P1 FMUL R62, R62, 0.5 ;  /* 0x3f0000003e3e9820 */ /* 0x000fe20000400000 */
[----:B------:R-:W1:Y:S01]  /*2cb0*/  MUFU.EX2 R30, R30 ;  /* 0x0000001e001e7308 */ /* 0x000e620000000800 */
[----:B--2---:R-:W-:Y:S01]  /*2cc0*/  @!P2 FMUL R141, R141, R141 ;  /* 0x0000008d8d8da220 */ /* 0x004fe20000400000 */
[----:B------:R-:W-:Y:S01]  /*2cd0*/  FSETP.GEU.AND P2, PT, R79, -126, PT ;  /* 0xc2fc00004f00780b */ /* 0x000fe20003f4e000 */
[----:B------:R-:W-:Y:S02]  /*2ce0*/  ULDC UR11, c[0x0][0x604] ;  /* 0x00018100000b7ab9 */ /* 0x000fe40000000800 */
[--C-:B------:R-:W-:Y:S01]  /*2cf0*/  FFMA R28, R28, UR11, -R3.reuse ;  /* 0x0000000b1c1c7c23 */ /* 0x100fe20008000803 */
[----:B------:R-:W-:Y:S01]  /*2d00*/  ULDC UR11, c[0x0][0x604] ;  /* 0x00018100000b7ab9 */ /* 0x000fe20000000800 */
        /* <DEDUP_REMOVED lines=23> */
[----:B---3--:R-:W-:Y:S01]  /*2e80*/  @!P4 FMUL R145, R145, R145 ;  /* 0x000000919191c220 */ /* 0x008fe20000400000 */
[----:B------:R-:W-:Y:S01]  /*2e90*/  FSETP.GEU.AND P4, PT, R10, -126, PT ;  /* 0xc2fc00000a00780b */ /* 0x000fe20003f8e000 */
[----:B------:R-:W-:Y:S02]  /*2ea0*/  ULDC UR11, c[0x0][0x604] ;  /* 0x00018100000b7ab9 */ /* 0x000fe40000000800 */
[--C-:B------:R-:W-:Y:S01]  /*2eb0*/  FFMA R40, R40, UR11, -R3.reuse ;  /* 0x0000000b28287c23 */ /* 0x100fe20008000803 */
        /* <DEDUP_REMOVED lines=33> */
[--C-:B------:R-:W-:Y:S01]  /*30d0*/  FFMA R53, R53, UR11, -R3.reuse ;  /* 0x0000000b35357c23 */ /* 0x100fe20008000803 */
[----:B------:R-:W-:Y:S01]  /*30e0*/  ULDC UR11, c[0x0][0x604] ;  /* 0x00018100000b7ab9 */ /* 0x000fe20000000800 */
[----:B------:R-:W-:Y:S01]  /*30f0*/  FADD R31, R133, R82 ;  /* 0x00000052851f7221 */ /* 0x000fe20000000000 */
[--C-:B------:R-:W-:Y:S01]  /*3100*/  FFMA R56, R56, UR11, -R3.reuse ;  /* 0x0000000b38387c23 */ /* 0x100fe20008000803 */
[----:B------:R-:W-:Y:S01]  /*3110*/  @!P3 FMUL R78, R78, 0.5 ;  /* 0x3f0000004e4eb820 */ /* 0x000fe20000400000 */
[----:B------:R-:W2:Y:S01]  /*3120*/  MUFU.EX2 R29, R29 ;  /* 0x0000001d001d7308 */ /* 0x000ea20000000800 */
[----:B---3--:R-:W-:Y:S01]  /*3130*/  @!P4 FMUL R10, R10, R10 ;  /* 0x0000000a0a0ac220 */ /* 0x008fe20000400000 */
[----:B------:R-:W-:Y:S01]  /*3140*/  FSETP.GEU.AND P4, PT, R33, -126, PT ;  /* 0xc2fc00002100780b */ /* 0x000fe20003f8e000 */
[----:B------:R-:W-:Y:S01]  /*3150*/  ULDC UR11, c[0x0][0x604] ;  /* 0x00018100000b7ab9 */ /* 0x000fe20000000800 */
[----:B------:R-:W-:Y:S01]  /*3160*/  F2FP.BF16.F32.PACK_AB R133, R26, R133 ;  /* 0x000000851a85723e */ /* 0x000fe200000010ff */
[--C-:B------:R-:W-:Y:S01]  /*3170*/  FFMA R57, R57, UR11, -R3.reuse ;  /* 0x0000000b39397c23 */ /* 0x100fe20008000803 */
[----:B------:R-:W-:Y:S01]  /*3180*/  ULDC UR11, c[0x0][0x604] ;  /* 0x00018100000b7ab9 */ /* 0x000fe20000000800 */
[----:B------:R-:W-:Y:S01]  /*3190*/  @!P6 FMUL R28, R28, 0.5 ;  /* 0x3f0000001c1ce820 */ /* 0x000fe20000400000 */
[----:B------:R-:W3:Y:S01]  /*31a0*/  MUFU.EX2 R74, R74 ;  /* 0x0000004a004a7308 */ /* 0x000ee20000000800 */
[----:B-1----:R-:W-:Y:S01]  /*31b0*/  @!P2 FMUL R25, R25, R25 ;  /* 0x000000191919a220 */ /* 0x002fe20000400000 */
[----:B------:R-:W-:Y:S01]  /*31c0*/  FSETP.GEU.AND P2, PT, R37, -126, PT ;  /* 0xc2fc00002500780b */ /* 0x000fe20003f4e000 */
[--C-:B------:R-:W-:Y:S01]  /*31d0*/  FFMA R60, R60, UR11, -R3.reuse ;  /* 0x0000000b3c3c7c23 */ /* 0x100fe20008000803 */
[----:B------:R-:W-:Y:S01]  /*31e0*/  ULDC UR11, c[0x0][0x604] ;  /* 0x00018100000b7ab9 */ /* 0x000fe20000000800 */
[----:B------:R-:W-:Y:S01]  /*31f0*/  FADD R39, R135, R10 ;  /* 0x0000000a87277221 */ /* 0x000fe20000000000 */
[--C-:B------:R-:W-:Y:S01]  /*3200*/  FFMA R61, R61, UR11, -R3.reuse ;  /* 0x0000000b3d3d7c23 */ /* 0x100fe20008000803 */
[----:B------:R-:W-:Y:S01]  /*3210*/  @!P4 FMUL R33, R33, 0.5 ;  /* 0x3f0000002121c820 */ /* 0x000fe20000400000 */
[----:B------:R-:W1:Y:S01]  /*3220*/  MUFU.EX2 R78, R78 ;  /* 0x0000004e004e7308 */ /* 0x000e620000000800 */
[----:B--2---:R-:W-:Y:S01]  /*3230*/  @!P5 FMUL R29, R29, R29 ;  /* 0x0000001d1d1dd220 */ /* 0x004fe20000400000 */
[----:B------:R-:W-:Y:S01]  /*3240*/  FSETP.GEU.AND P5, PT, R41, -126, PT ;  /* 0xc2fc00002900780b */ /* 0x000fe20003fae000 */
[----:B------:R-:W-:Y:S01]  /*3250*/  ULDC UR11, c[0x0][0x604] ;  /* 0x00018100000b7ab9 */ /* 0x000fe20000000800 */
[----:B------:R-:W-:Y:S01]  /*3260*/  F2FP.BF16.F32.PACK_AB R135, R135, R30 ;  /* 0x0000001e8787723e */ /* 0x000fe200000010ff */
[--C-:B------:R-:W-:Y:S01]  /*3270*/  FFMA R64, R64, UR11, -R3.reuse ;  /* 0x0000000b40407c23 */ /* 0x100fe20008000803 */
[----:B------:R-:W-:Y:S01]  /*3280*/  ULDC UR11, c[0x0][0x604] ;  /* 0x00018100000b7ab9 */ /* 0x000fe20000000800 */
[----:B------:R-:W-:Y:S01]  /*3290*/  @!P2 FMUL R37, R37, 0.5 ;  /* 0x3f0000002525a820 */ /* 0x000fe20000400000 */
[----:B------:R-:W2:Y:S01]  /*32a0*/  MUFU.EX2 R122, R28 ;  /* 0x0000001c007a7308 */ /* 0x000ea20000000800 */
[----:B---3--:R-:W-:Y:S01]  /*32b0*/  @!P1 FMUL R74, R74, R74 ;  /* 0x0000004a4a4a9220 */ /* 0x008fe20000400000 */
[----:B------:R-:W-:Y:S01]  /*32c0*/  FSETP.GEU.AND P1, PT, R86, -126, PT ;  /* 0xc2fc00005600780b */ /* 0x000fe20003f2e000 */
[--C-:B------:R-:W-:Y:S01]  /*32d0*/  FFMA R65, R65, UR11, -R3.reuse ;  /* 0x0000000b41417c23 */ /* 0x100fe20008000803 */
[----:B------:R-:W-:Y:S01]  /*32e0*/  ULDC UR11, c[0x0][0x604] ;  /* 0x00018100000b7ab9 */ /* 0x000fe20000000800 */
[----:B------:R-:W-:Y:S01]  /*32f0*/  FADD R27, R129, R74 ;  /* 0x0000004a811b7221 */ /* 0x000fe20000000000 */
[----:B------:R-:W-:Y:S01]  /*3300*/  FFMA R68, R68, UR11, -R3 ;  /* 0x0000000b44447c23 */ /* 0x000fe20008000803 */
[----:B------:R-:W-:Y:S01]  /*3310*/  @!P5 FMUL R41, R41, 0.5 ;  /* 0x3f0000002929d820 */ /* 0x000fe20000400000 */
[----:B------:R-:W3:Y:S01]  /*3320*/  MUFU.EX2 R33, R33 ;  /* 0x0000002100217308 */ /* 0x000ee20000000800 */
[----:B-1----:R-:W-:Y:S01]  /*3330*/  @!P3 FMUL R78, R78, R78 ;  /* 0x0000004e4e4eb220 */ /* 0x002fe20000400000 */
[----:B------:R-:W-:Y:S01]  /*3340*/  FSETP.GEU.AND P3, PT, R24, -126, PT ;  /* 0xc2fc00001800780b */ /* 0x000fe20003f6e000 */
[----:B------:R-:W-:Y:S01]  /*3350*/  ULDC UR11, c[0x0][0x604] ;  /* 0x00018100000b7ab9 */ /* 0x000fe20000000800 */
[----:B------:R-:W-:Y:S01]  /*3360*/  FADD R38, R4, R27 ;  /* 0x0000001b04267221 */ /* 0x000fe20000000000 */
        /* <DEDUP_REMOVED lines=15> */
[----:B------:R-:W-:Y:S01]  /*3460*/  FADD R28, R26, R149 ;  /* 0x000000951a1c7221 */ /* 0x000fe20000000000 */
        /* <DEDUP_REMOVED lines=9> */
[----:B------:R-:W-:Y:S01]  /*3500*/  FFMA R76, R76, UR11, -R3 ;  /* 0x0000000b4c4c7c23 */ /* 0x000fe20008000803 */
[----:B------:R-:W-:Y:S01]  /*3510*/  @!P4 FMUL R45, R45, 0.5 ;  /* 0x3f0000002d2dc820 */ /* 0x000fe20000400000 */
[----:B------:R1:W4:Y:S01]  /*3520*/  MUFU.EX2 R120, R24 ;  /* 0x0000001800787308 */ /* 0x0003220000000800 */
[----:B--2---:R-:W-:Y:S01]  /*3530*/  @!P5 FMUL R41, R41, R41 ;  /* 0x000000292929d220 */ /* 0x004fe20000400000 */
[----:B------:R-:W-:Y:S01]  /*3540*/  FSETP.GEU.AND P5, PT, R53, -126, PT ;  /* 0xc2fc00003500780b */ /* 0x000fe20003fae000 */
[----:B------:R-:W-:Y:S01]  /*3550*/  ULDC UR11, c[0x0][0x604] ;  /* 0x00018100000b7ab9 */ /* 0x000fe20000000800 */
[----:B------:R-:W-:Y:S01]  /*3560*/  FADD R4, R12, R137 ;  /* 0x000000890c047221 */ /* 0x000fe20000000000 */
[--C-:B------:R-:W-:Y:S01]  /*3570*/  FFMA R77, R77, UR11, -R3.reuse ;  /* 0x0000000b4d4d7c23 */ /* 0x100fe20008000803 */
[----:B------:R-:W-:Y:S01]  /*3580*/  ULDC UR11, c[0x0][0x604] ;  /* 0x00018100000b7ab9 */ /* 0x000fe20000000800 */
[----:B------:R-:W-:Y:S01]  /*3590*/  @!P2 FMUL R49, R49, 0.5 ;  /* 0x3f0000003131a820 */ /* 0x000fe20000400000 */
[----:B------:R-:W2:Y:S01]  /*35a0*/  MUFU.EX2 R128, R40 ;  /* 0x0000002800807308 */ /* 0x000ea20000000800 */
[----:B---3--:R-:W-:Y:S01]  /*35b0*/  @!P1 FMUL R151, R151, R151 ;  /* 0x0000009797979220 */ /* 0x008fe20000400000 */
[----:B------:R-:W-:Y:S01]  /*35c0*/  FSETP.GEU.AND P1, PT, R32, -126, PT ;  /* 0xc2fc00002000780b */ /* 0x000fe20003f2e000 */
[--C-:B------:R-:W-:Y:S01]  /*35d0*/  FFMA R84, R84, UR11, -R3.reuse ;  /* 0x0000000b54547c23 */ /* 0x100fe20008000803 */
[----:B------:R-:W-:Y:S01]  /*35e0*/  FFMA R3, R85, UR14, -R3 ;  /* 0x0000000e55037c23 */ /* 0x000fe20008000803 */
[----:B-1----:R-:W-:Y:S01]  /*35f0*/  FADD R24, R125, R66 ;  /* 0x000000427d187221 */ /* 0x002fe20000000000 */
[----:B------:R-:W-:Y:S01]  /*3600*/  FADD R35, R131, R78 ;  /* 0x0000004e83237221 */ /* 0x000fe20000000000 */
[----:B------:R-:W-:Y:S01]  /*3610*/  @!P5 FMUL R53, R53, 0.5 ;  /* 0x3f0000003535d820 */ /* 0x000fe20000400000 */
[----:B------:R-:W1:Y:S01]  /*3620*/  MUFU.EX2 R45, R45 ;  /* 0x0000002d002d7308 */ /* 0x000e620000000800 */
[----:B----4-:R-:W-:Y:S01]  /*3630*/  @!P3 FMUL R120, R120, R120 ;  /* 0x000000787878b220 */ /* 0x010fe20000400000 */
[----:B------:R-:W-:Y:S01]  /*3640*/  FSETP.GEU.AND P3, PT, R36, -126, PT ;  /* 0xc2fc00002400780b */ /* 0x000fe20003f6e000 */
[----:B------:R-:W-:Y:S01]  /*3650*/  FADD R51, R24, R31 ;  /* 0x0000001f18337221 */ /* 0x000fe20000000000 */
[----:B------:R-:W-:Y:S01]  /*3660*/  FADD R31, R20, R145 ;  /* 0x00000091141f7221 */ /* 0x000fe20000000000 */
[----:B------:R-:W-:Y:S01]  /*3670*/  FADD R24, R123, R62 ;  /* 0x0000003e7b187221 */ /* 0x000fe20000000000 */
[----:B------:R-:W-:Y:S01]  /*3680*/  FADD R28, R18, R143 ;  /* 0x0000008f121c7221 */ /* 0x000fe20000000000 */
[----:B------:R-:W-:Y:S01]  /*3690*/  @!P1 FMUL R32, R32, 0.5 ;  /* 0x3f00000020209820 */ /* 0x000fe20000400000 */
[----:B------:R-:W3:Y:S01]  /*36a0*/  MUFU.EX2 R49, R49 ;  /* 0x0000003100317308 */ /* 0x000ee20000000800 */
[----:B--2---:R-:W-:Y:S01]  /*36b0*/  @!P6 FMUL R128, R128, R128 ;  /* 0x000000808080e220 */ /* 0x004fe20000400000 */
[----:B------:R-:W-:Y:S01]  /*36c0*/  FSETP.GEU.AND P6, PT, R52, -126, PT ;  /* 0xc2fc00003400780b */ /* 0x000fe20003fce000 */
[----:B------:R-:W-:Y:S01]  /*36d0*/  FADD R40, R4, R31 ;  /* 0x0000001f04287221 */ /* 0x000fe20000000000 */
[----:B------:R-:W-:Y:S01]  /*36e0*/  FADD R42, R24, R35 ;  /* 0x00000023182a7221 */ /* 0x000fe20000000000 */
[----:B------:R-:W-:Y:S01]  /*36f0*/  FADD R24, R127, R70 ;  /* 0x000000467f187221 */ /* 0x000fe20000000000 */
[----:B------:R-:W-:Y:S01]  /*3700*/  FADD R35, R30, R151 ;  /* 0x000000971e237221 */ /* 0x000fe20000000000 */
[----:B------:R-:W-:Y:S01]  /*3710*/  @!P3 FMUL R36, R36, 0.5 ;  /* 0x3f0000002424b820 */ /* 0x000fe20000400000 */
[----:B------:R-:W2:Y:S01]  /*3720*/  MUFU.EX2 R124, R32 ;  /* 0x00000020007c7308 */ /* 0x000ea20000000800 */
[----:B-1----:R-:W-:Y:S01]  /*3730*/  @!P4 FMUL R45, R45, R45 ;  /* 0x0000002d2d2dc220 */ /* 0x002fe20000400000 */
[----:B------:R-:W-:Y:S01]  /*3740*/  FSETP.GEU.AND P4, PT, R57, -126, PT ;  /* 0xc2fc00003900780b */ /* 0x000fe20003f8e000 */
[----:B------:R-:W-:Y:S01]  /*3750*/  FADD R4, R14, R139 ;  /* 0x0000008b0e047221 */ /* 0x000fe20000000000 */
[----:B------:R-:W-:Y:S01]  /*3760*/  FADD R31, R22, R147 ;  /* 0x00000093161f7221 */ /* 0x000fe20000000000 */
[----:B------:R-:W-:Y:S01]  /*3770*/  FADD R59, R28, R39 ;  /* 0x000000271c3b7221 */ /* 0x000fe20000000000 */
[----:B------:R-:W-:Y:S01]  /*3780*/  FADD R38, R38, R51 ;  /* 0x0000003326267221 */ /* 0x000fe20000000000 */
[----:B------:R-:W-:Y:S01]  /*3790*/  @!P6 FMUL R52, R52, 0.5 ;  /* 0x3f0000003434e820 */ /* 0x000fe20000400000 */
[----:B------:R-:W1:Y:S01]  /*37a0*/  MUFU.EX2 R126, R36 ;  /* 0x00000024007e7308 */ /* 0x000e620000000800 */
[----:B---3--:R-:W-:Y:S01]  /*37b0*/  @!P2 FMUL R49, R49, R49 ;  /* 0x000000313131a220 */ /* 0x008fe20000400000 */
[----:B------:R-:W-:Y:S01]  /*37c0*/  FSETP.GEU.AND P2, PT, R61, -126, PT ;  /* 0xc2fc00003d00780b */ /* 0x000fe20003f4e000 */
[----:B------:R-:W-:Y:S01]  /*37d0*/  FADD R40, R40, R55 ;  /* 0x0000003728287221 */ /* 0x000fe20000000000 */
[----:B------:R-:W-:-:S02]  /*37e0*/  F2FP.BF16.F32.PACK_AB R123, R14, R123 ;  /* 0x0000007b0e7b723e */ /* 0x000fc400000010ff */
[----:B------:R-:W-:Y:S01]  /*37f0*/  F2FP.BF16.F32.PACK_AB R125, R16, R125 ;  /* 0x0000007d107d723e */ /* 0x000fe200000010ff */
[----:B------:R-:W-:Y:S01]  /*3800*/  @!P4 FMUL R57, R57, 0.5 ;  /* 0x3f0000003939c820 */ /* 0x000fe20000400000 */
[----:B------:R-:W3:Y:S01]  /*3810*/  MUFU.EX2 R134, R52 ;  /* 0x0000003400867308 */ /* 0x000ee20000000800 */
[----:B--2---:R-:W-:Y:S01]  /*3820*/  @!P1 FMUL R124, R124, R124 ;  /* 0x0000007c7c7c9220 */ /* 0x004fe20000400000 */
[----:B------:R-:W-:Y:S02]  /*3830*/  FSETP.GEU.AND P1, PT, R44, -126, PT ;  /* 0xc2fc00002c00780b */ /* 0x000fe40003f2e000 */
[----:B------:R-:W-:Y:S02]  /*3840*/  F2FP.BF16.F32.PACK_AB R127, R18, R127 ;  /* 0x0000007f127f723e */ /* 0x000fe400000010ff */
[----:B------:R-:W-:Y:S01]  /*3850*/  F2FP.BF16.F32.PACK_AB R129, R20, R129 ;  /* 0x000000811481723e */ /* 0x000fe200000010ff */
[----:B------:R-:W-:Y:S01]  /*3860*/  @!P2 FMUL R61, R61, 0.5 ;  /* 0x3f0000003d3da820 */ /* 0x000fe20000400000 */
[----:B------:R-:W2:Y:S01]  /*3870*/  MUFU.EX2 R53, R53 ;  /* 0x0000003500357308 */ /* 0x000ea20000000800 */
[----:B-1----:R-:W-:Y:S01]  /*3880*/  @!P3 FMUL R126, R126, R126 ;  /* 0x0000007e7e7eb220 */ /* 0x002fe20000400000 */
[----:B------:R-:W-:-:S02]  /*3890*/  FSETP.GEU.AND P3, PT, R48, -126, PT ;  /* 0xc2fc00003000780b */ /* 0x000fc40003f6e000 */
[----:B------:R-:W-:Y:S02]  /*38a0*/  F2FP.BF16.F32.PACK_AB R131, R22, R131 ;  /* 0x000000831683723e */ /* 0x000fe400000010ff */
[----:B------:R-:W-:Y:S01]  /*38b0*/  F2FP.BF16.F32.PACK_AB R137, R137, R58 ;  /* 0x0000003a8989723e */ /* 0x000fe200000010ff */
[----:B------:R-:W-:Y:S01]  /*38c0*/  @!P1 FMUL R44, R44, 0.5 ;  /* 0x3f0000002c2c9820 */ /* 0x000fe20000400000 */
[----:B------:R1:W4:Y:S01]  /*38d0*/  MUFU.EX2 R136, R57 ;  /* 0x0000003900887308 */ /* 0x0003220000000800 */
[----:B---3--:R-:W-:Y:S01]  /*38e0*/  @!P6 FMUL R134, R134, R134 ;  /* 0x000000868686e220 */ /* 0x008fe20000400000 */
[----:B------:R-:W-:Y:S02]  /*38f0*/  FSETP.GEU.AND P6, PT, R64, -126, PT ;  /* 0xc2fc00004000780b */ /* 0x000fe40003fce000 */
[----:B------:R-:W-:Y:S02]  /*3900*/  F2FP.BF16.F32.PACK_AB R139, R139, R62 ;  /* 0x0000003e8b8b723e */ /* 0x000fe400000010ff */
[----:B------:R-:W-:Y:S01]  /*3910*/  F2FP.BF16.F32.PACK_AB R141, R141, R66 ;  /* 0x000000428d8d723e */ /* 0x000fe200000010ff */
[----:B------:R-:W-:Y:S01]  /*3920*/  @!P3 FMUL R48, R48, 0.5 ;  /* 0x3f0000003030b820 */ /* 0x000fe20000400000 */
[----:B------:R3:W5:Y:S01]  /*3930*/  MUFU.EX2 R130, R44 ;  /* 0x0000002c00827308 */ /* 0x0007620000000800 */
[----:B--2---:R-:W-:Y:S01]  /*3940*/  @!P5 FMUL R53, R53, R53 ;  /* 0x000000353535d220 */ /* 0x004fe20000400000 */
[----:B------:R-:W-:Y:S01]  /*3950*/  FSETP.GEU.AND P5, PT, R65, -126, PT ;  /* 0xc2fc00004100780b */ /* 0x000fe20003fae000 */
[----:B-1----:R-:W-:Y:S01]  /*3960*/  FADD R57, R24, R35 ;  /* 0x0000002318397221 */ /* 0x002fe20000000000 */
[----:B------:R-:W-:-:S02]  /*3970*/  F2FP.BF16.F32.PACK_AB R143, R143, R70 ;  /* 0x000000468f8f723e */ /* 0x000fc400000010ff */
[----:B------:R-:W-:Y:S01]  /*3980*/  F2FP.BF16.F32.PACK_AB R145, R145, R74 ;  /* 0x0000004a9191723e */ /* 0x000fe200000010ff */
[----:B------:R-:W-:Y:S01]  /*3990*/  @!P6 FMUL R64, R64, 0.5 ;  /* 0x3f0000004040e820 */ /* 0x000fe20000400000 */
[----:B------:R-:W1:Y:S01]  /*39a0*/  MUFU.EX2 R132, R48 ;  /* 0x0000003000847308 */ /* 0x000e620000000800 */
[----:B----4-:R-:W-:Y:S01]  /*39b0*/  @!P4 FMUL R136, R136, R136 ;  /* 0x000000888888c220 */ /* 0x010fe20000400000 */
[----:B------:R-:W-:Y:S01]  /*39c0*/  FSETP.GEU.AND P4, PT, R72, -126, PT ;  /* 0xc2fc00004800780b */ /* 0x000fe20003f8e000 */
[----:B---3--:R-:W-:Y:S01]  /*39d0*/  FADD R44, R4, R31 ;  /* 0x0000001f042c7221 */ /* 0x008fe20000000000 */
[----:B------:R-:W-:Y:S01]  /*39e0*/  FADD R57, R42, R57 ;  /* 0x000000392a397221 */ /* 0x000fe20000000000 */
[----:B------:R-:W-:Y:S01]  /*39f0*/  FADD R24, R25, R136 ;  /* 0x0000008819187221 */ /* 0x000fe20000000000 */
[----:B------:R-:W-:Y:S01]  /*3a00*/  F2FP.BF16.F32.PACK_AB R147, R147, R78 ;  /* 0x0000004e9393723e */ /* 0x000fe200000010ff */
[----:B------:R-:W-:Y:S01]  /*3a10*/  @!P5 FMUL R65, R65, 0.5 ;  /* 0x3f0000004141d820 */ /* 0x000fe20000400000 */
[----:B------:R-:W2:Y:S01]  /*3a20*/  MUFU.EX2 R138, R61 ;  /* 0x0000003d008a7308 */ /* 0x000ea20000000800 */
[----:B-----5:R-:W-:Y:S01]  /*3a30*/  @!P1 FMUL R130, R130, R130 ;  /* 0x0000008282829220 */ /* 0x020fe20000400000 */
[----:B------:R-:W-:Y:S01]  /*3a40*/  FSETP.GEU.AND P1, PT, R56, -126, PT ;  /* 0xc2fc00003800780b */ /* 0x000fe20003f2e000 */
[----:B------:R-:W-:Y:S01]  /*3a50*/  FADD R59, R44, R59 ;  /* 0x0000003b2c3b7221 */ /* 0x000fe20000000000 */
[----:B------:R-:W-:Y:S01]  /*3a60*/  FADD R38, R38, R57 ;  /* 0x0000003926267221 */ /* 0x000fe20000000000 */
[----:B------:R-:W-:-:S02]  /*3a70*/  F2FP.BF16.F32.PACK_AB R149, R149, R82 ;  /* 0x000000529595723e */ /* 0x000fc400000010ff */
[----:B------:R-:W-:Y:S01]  /*3a80*/  @!P4 FMUL R72, R72, 0.5 ;  /* 0x3f0000004848c820 */ /* 0x000fe20000400000 */
[----:B------:R-:W3:Y:S01]  /*3a90*/  MUFU.EX2 R15, R64 ;  /* 0x00000040000f7308 */ /* 0x000ee20000000800 */
[----:B-1----:R-:W-:Y:S01]  /*3aa0*/  @!P3 FMUL R132, R132, R132 ;  /* 0x000000848484b220 */ /* 0x002fe20000400000 */
[----:B------:R-:W-:Y:S01]  /*3ab0*/  FSETP.GEU.AND P3, PT, R60, -126, PT ;  /* 0xc2fc00003c00780b */ /* 0x000fe20003f6e000 */
[----:B------:R-:W-:-:S04]  /*3ac0*/  FADD R59, R40, R59 ;  /* 0x0000003b283b7221 */ /* 0x000fc80000000000 */
[----:B------:R-:W-:Y:S01]  /*3ad0*/  @!P1 FMUL R56, R56, 0.5 ;  /* 0x3f00000038389820 */ /* 0x000fe20000400000 */
[----:B------:R-:W1:Y:S01]  /*3ae0*/  MUFU.EX2 R140, R65 ;  /* 0x00000041008c7308 */ /* 0x000e620000000800 */
[----:B--2---:R-:W-:Y:S01]  /*3af0*/  @!P2 FMUL R138, R138, R138 ;  /* 0x0000008a8a8aa220 */ /* 0x004fe20000400000 */
[----:B------:R-:W-:-:S05]  /*3b00*/  FSETP.GEU.AND P2, PT, R73, -126, PT ;  /* 0xc2fc00004900780b */ /* 0x000fca0003f4e000 */
[----:B------:R-:W-:Y:S01]  /*3b10*/  @!P3 FMUL R60, R60, 0.5 ;  /* 0x3f0000003c3cb820 */ /* 0x000fe20000400000 */
[----:B------:R-:W2:Y:S01]  /*3b20*/  MUFU.EX2 R11, R56 ;  /* 0x00000038000b7308 */ /* 0x000ea20000000800 */
[----:B---3--:R-:W-:Y:S01]  /*3b30*/  @!P6 FMUL R15, R15, R15 ;  /* 0x0000000f0f0fe220 */ /* 0x008fe20000400000 */
[----:B------:R-:W-:-:S03]  /*3b40*/  FSETP.GEU.AND P6, PT, R80, -126, PT ;  /* 0xc2fc00005000780b */ /* 0x000fc60003fce000 */
[----:B------:R-:W-:Y:S01]  /*3b50*/  FADD R28, R124, R15 ;  /* 0x0000000f7c1c7221 */ /* 0x000fe20000000000 */
[----:B------:R-:W-:Y:S01]  /*3b60*/  F2FP.BF16.F32.PACK_AB R124, R33, R124 ;  /* 0x0000007c217c723e */ /* 0x000fe200000010ff */
[----:B------:R-:W-:Y:S01]  /*3b70*/  @!P2 FMUL R73, R73, 0.5 ;  /* 0x3f0000004949a820 */ /* 0x000fe20000400000 */
[----:B------:R-:W3:Y:S01]  /*3b80*/  MUFU.EX2 R13, R60 ;  /* 0x0000003c000d7308 */ /* 0x000ee20000000800 */
[----:B-1----:R-:W-:Y:S01]  /*3b90*/  @!P5 FMUL R140, R140, R140 ;  /* 0x0000008c8c8cd220 */ /* 0x002fe20000400000 */
[----:B------:R-:W-:-:S03]  /*3ba0*/  FSETP.GEU.AND P5, PT, R81, -126, PT ;  /* 0xc2fc00005100780b */ /* 0x000fc60003fae000 */
[----:B------:R-:W-:Y:S01]  /*3bb0*/  FADD R31, R33, R140 ;  /* 0x0000008c211f7221 */ /* 0x000fe20000000000 */
[----:B------:R-:W-:Y:S01]  /*3bc0*/  F2FP.BF16.F32.PACK_AB R140, R140, R15 ;  /* 0x0000000f8c8c723e */ /* 0x000fe200000010ff */
[----:B------:R-:W-:Y:S01]  /*3bd0*/  @!P6 FMUL R80, R80, 0.5 ;  /* 0x3f0000005050e820 */ /* 0x000fe20000400000 */
[----:B------:R-:W1:Y:S01]  /*3be0*/  MUFU.EX2 R19, R72 ;  /* 0x0000004800137308 */ /* 0x000e620000000800 */
[----:B--2---:R-:W-:Y:S01]  /*3bf0*/  @!P1 FMUL R11, R11, R11 ;  /* 0x0000000b0b0b9220 */ /* 0x004fe20000400000 */
[----:B------:R-:W-:-:S03]  /*3c00*/  FSETP.GEU.AND P1, PT, R68, -126, PT ;  /* 0xc2fc00004400780b */ /* 0x000fc60003f2e000 */
[----:B------:R-:W-:Y:S01]  /*3c10*/  FADD R4, R120, R11 ;  /* 0x0000000b78047221 */ /* 0x000fe20000000000 */
[----:B------:R-:W-:Y:S01]  /*3c20*/  F2FP.BF16.F32.PACK_AB R120, R25, R120 ;  /* 0x000000781978723e */ /* 0x000fe200000010ff */
[----:B------:R-:W-:Y:S01]  /*3c30*/  @!P5 FMUL R81, R81, 0.5 ;  /* 0x3f0000005151d820 */ /* 0x000fe20000400000 */
[----:B------:R-:W2:Y:S01]  /*3c40*/  MUFU.EX2 R144, R73 ;  /* 0x0000004900907308 */ /* 0x000ea20000000800 */
[----:B---3--:R-:W-:Y:S01]  /*3c50*/  @!P3 FMUL R13, R13, R13 ;  /* 0x0000000d0d0db220 */ /* 0x008fe20000400000 */
[----:B------:R-:W-:Y:S02]  /*3c60*/  FSETP.GEU.AND P3, PT, R69, -126, PT ;  /* 0xc2fc00004500780b */ /* 0x000fe40003f6e000 */
[----:B------:R-:W-:-:S03]  /*3c70*/  F2FP.BF16.F32.PACK_AB R136, R136, R11 ;  /* 0x0000000b8888723e */ /* 0x000fc600000010ff */
        /* <DEDUP_REMOVED lines=9> */
[----:B------:R-:W-:Y:S01]  /*3d10*/  FSETP.GEU.AND P2, PT, R77, -126, PT ;  /* 0xc2fc00004d00780b */ /* 0x000fe20003f4e000 */
[----:B------:R-:W-:Y:S01]  /*3d20*/  FADD R34, R4, R35 ;  /* 0x0000002304227221 */ /* 0x000fe20000000000 */
[----:B------:R-:W-:Y:S01]  /*3d30*/  FADD R4, R29, R138 ;  /* 0x0000008a1d047221 */ /* 0x000fe20000000000 */
[----:B------:R-:W-:Y:S01]  /*3d40*/  FADD R39, R41, R144 ;  /* 0x0000009029277221 */ /* 0x000fe20000000000 */
[----:B------:R-:W-:Y:S01]  /*3d50*/  F2FP.BF16.F32.PACK_AB R138, R138, R13 ;  /* 0x0000000d8a8a723e */ /* 0x000fe200000010ff */
[----:B------:R-:W-:Y:S01]  /*3d60*/  @!P4 FMUL R76, R76, 0.5 ;  /* 0x3f0000004c4cc820 */ /* 0x000fe20000400000 */
[----:B------:R-:W2:Y:S01]  /*3d70*/  MUFU.EX2 R17, R68 ;  /* 0x0000004400117308 */ /* 0x000ea20000000800 */
[----:B---3--:R-:W-:Y:S01]  /*3d80*/  @!P6 FMUL R23, R23, R23 ;  /* 0x000000171717e220 */ /* 0x008fe20000400000 */
[----:B------:R-:W-:Y:S01]  /*3d90*/  FSETP.GEU.AND P6, PT, R84, -126, PT ;  /* 0xc2fc00005400780b */ /* 0x000fe20003fce000 */
[----:B------:R-:W-:Y:S01]  /*3da0*/  FADD R36, R24, R39 ;  /* 0x0000002718247221 */ /* 0x000fe20000000000 */
[----:B------:R-:W-:Y:S01]  /*3db0*/  F2FP.BF16.F32.PACK_AB R144, R144, R19 ;  /* 0x000000139090723e */ /* 0x000fe200000010ff */
[----:B------:R-:W-:Y:S01]  /*3dc0*/  FADD R43, R132, R23 ;  /* 0x00000017842b7221 */ /* 0x000fe20000000000 */
[----:B------:R-:W-:Y:S01]  /*3dd0*/  F2FP.BF16.F32.PACK_AB R132, R49, R132 ;  /* 0x000000843184723e */ /* 0x000fe200000010ff */
[----:B------:R-:W-:Y:S01]  /*3de0*/  @!P2 FMUL R77, R77, 0.5 ;  /* 0x3f0000004d4da820 */ /* 0x000fe20000400000 */
[----:B------:R-:W3:Y:S01]  /*3df0*/  MUFU.EX2 R142, R69 ;  /* 0x00000045008e7308 */ /* 0x000ee20000000800 */
[----:B-1----:R-:W-:Y:S01]  /*3e00*/  @!P5 FMUL R148, R148, R148 ;  /* 0x000000949494d220 */ /* 0x002fe20000400000 */
[----:B------:R-:W-:Y:S01]  /*3e10*/  FSETP.GEU.AND P5, PT, R3, -126, PT ;  /* 0xc2fc00000300780b */ /* 0x000fe20003fae000 */
[----:B------:R-:W-:-:S02]  /*3e20*/  FADD R43, R28, R43 ;  /* 0x0000002b1c2b7221 */ /* 0x000fc40000000000 */
[----:B------:R-:W-:Y:S01]  /*3e30*/  FADD R32, R49, R148 ;  /* 0x0000009431207221 */ /* 0x000fe20000000000 */
[----:B------:R-:W-:Y:S01]  /*3e40*/  F2FP.BF16.F32.PACK_AB R148, R148, R23 ;  /* 0x000000179494723e */ /* 0x000fe200000010ff */
[----:B------:R-:W-:Y:S01]  /*3e50*/  @!P6 FMUL R84, R84, 0.5 ;  /* 0x3f0000005454e820 */ /* 0x000fe20000400000 */
[----:B------:R-:W1:Y:S01]  /*3e60*/  MUFU.EX2 R21, R76 ;  /* 0x0000004c00157308 */ /* 0x000e620000000800 */
[----:B--2---:R-:W-:Y:S01]  /*3e70*/  @!P1 FMUL R17, R17, R17 ;  /* 0x0000001111119220 */ /* 0x004fe20000400000 */
[----:B------:R-:W-:Y:S01]  /*3e80*/  FADD R47, R31, R32 ;  /* 0x000000201f2f7221 */ /* 0x000fe20000000000 */
[----:B------:R-:W-:Y:S02]  /*3e90*/  FADD R34, R34, R43 ;  /* 0x0000002b22227221 */ /* 0x000fe40000000000 */
[----:B------:R-:W-:Y:S01]  /*3ea0*/  FADD R24, R126, R17 ;  /* 0x000000117e187221 */ /* 0x000fe20000000000 */
[----:B------:R-:W-:Y:S01]  /*3eb0*/  FADD R36, R36, R47 ;  /* 0x0000002f24247221 */ /* 0x000fe20000000000 */
[----:B------:R-:W-:Y:S01]  /*3ec0*/  @!P5 FMUL R3, R3, 0.5 ;  /* 0x3f0000000303d820 */ /* 0x000fe20000400000 */
[----:B------:R-:W2:Y:S01]  /*3ed0*/  MUFU.EX2 R146, R77 ;  /* 0x0000004d00927308 */ /* 0x000ea20000000800 */
[----:B---3--:R-:W-:Y:S01]  /*3ee0*/  @!P3 FMUL R142, R142, R142 ;  /* 0x0000008e8e8eb220 */ /* 0x008fe20000400000 */
[----:B------:R-:W-:-:S03]  /*3ef0*/  F2FP.BF16.F32.PACK_AB R126, R37, R126 ;  /* 0x0000007e257e723e */ /* 0x000fc600000010ff */
[----:B------:R-:W-:Y:S01]  /*3f00*/  FADD R28, R37, R142 ;  /* 0x0000008e251c7221 */ /* 0x000fe20000000000 */
[----:B------:R-:W-:Y:S02]  /*3f10*/  F2FP.BF16.F32.PACK_AB R142, R142, R17 ;  /* 0x000000118e8e723e */ /* 0x000fe400000010ff */
[----:B------:R-:W3:Y:S01]  /*3f20*/  MUFU.EX2 R27, R84 ;  /* 0x00000054001b7308 */ /* 0x000ee20000000800 */
[----:B-1----:R-:W-:-:S04]  /*3f30*/  @!P4 FMUL R21, R21, R21 ;  /* 0x000000151515c220 */ /* 0x002fc80000400000 */
[----:B------:R-:W-:Y:S01]  /*3f40*/  FADD R32, R130, R21 ;  /* 0x0000001582207221 */ /* 0x000fe20000000000 */
[----:B------:R-:W-:Y:S02]  /*3f50*/  F2FP.BF16.F32.PACK_AB R130, R45, R130 ;  /* 0x000000822d82723e */ /* 0x000fe400000010ff */
[----:B------:R1:W4:Y:S01]  /*3f60*/  MUFU.EX2 R150, R3 ;  /* 0x0000000300967308 */ /* 0x0003220000000800 */
[----:B--2---:R-:W-:-:S04]  /*3f70*/  @!P2 FMUL R146, R146, R146 ;  /* 0x000000929292a220 */ /* 0x004fc80000400000 */
[----:B------:R-:W-:Y:S01]  /*3f80*/  FADD R31, R45, R146 ;  /* 0x000000922d1f7221 */ /* 0x000fe20000000000 */
[----:B------:R-:W-:Y:S01]  /*3f90*/  F2FP.BF16.F32.PACK_AB R146, R146, R21 ;  /* 0x000000159292723e */ /* 0x000fe200000010ff */
[----:B---3--:R-:W-:Y:S01]  /*3fa0*/  @!P6 FMUL R27, R27, R27 ;  /* 0x0000001b1b1be220 */ /* 0x008fe20000400000 */
[----:B-1----:R-:W-:Y:S01]  /*3fb0*/  FADD R3, R122, R13 ;  /* 0x0000000d7a037221 */ /* 0x002fe20000000000 */
[----:B------:R-:W-:Y:S01]  /*3fc0*/  FADD R4, R4, R31 ;  /* 0x0000001f04047221 */ /* 0x000fe20000000000 */
[----:B------:R-:W-:Y:S01]  /*3fd0*/  F2FP.BF16.F32.PACK_AB R122, R29, R122 ;  /* 0x0000007a1d7a723e */ /* 0x000fe200000010ff */
[----:B------:R-:W-:Y:S01]  /*3fe0*/  FADD R35, R134, R27 ;  /* 0x0000001b86237221 */ /* 0x000fe20000000000 */
[----:B------:R-:W-:Y:S01]  /*3ff0*/  FADD R3, R3, R32 ;  /* 0x0000002003037221 */ /* 0x000fe20000000000 */
[----:B------:R-:W-:Y:S01]  /*4000*/  F2FP.BF16.F32.PACK_AB R134, R53, R134 ;  /* 0x000000863586723e */ /* 0x000fe200000010ff */
[----:B----4-:R-:W-:Y:S01]  /*4010*/  @!P5 FMUL R150, R150, R150 ;  /* 0x000000969696d220 */ /* 0x010fe20000400000 */
[----:B------:R-:W-:-:S03]  /*4020*/  FADD R24, R24, R35 ;  /* 0x0000002318187221 */ /* 0x000fc60000000000 */
[----:B------:R-:W-:Y:S01]  /*4030*/  FADD R39, R53, R150 ;  /* 0x0000009635277221 */ /* 0x000fe20000000000 */
[----:B------:R-:W-:Y:S01]  /*4040*/  FADD R3, R3, R24 ;  /* 0x0000001803037221 */ /* 0x000fe20000000000 */
[----:B------:R-:W-:Y:S02]  /*4050*/  F2FP.BF16.F32.PACK_AB R150, R150, R27 ;  /* 0x0000001b9696723e */ /* 0x000fe400000010ff */
[----:B------:R-:W-:Y:S01]  /*4060*/  FADD R39, R28, R39 ;  /* 0x000000271c277221 */ /* 0x000fe20000000000 */
[----:B------:R-:W-:-:S03]  /*4070*/  FADD R3, R34, R3 ;  /* 0x0000000322037221 */ /* 0x000fc60000000000 */
[----:B------:R-:W-:Y:S01]  /*4080*/  FADD R39, R4, R39 ;  /* 0x0000002704277221 */ /* 0x000fe20000000000 */
[----:B------:R-:W-:-:S03]  /*4090*/  MOV R4, UR10 ;  /* 0x0000000a00047c02 */ /* 0x000fc60008000f00 */
[----:B------:R-:W-:Y:S01]  /*40a0*/  FADD R36, R36, R39 ;  /* 0x0000002724247221 */ /* 0x000fe20000000000 */
[----:B------:R1:W-:Y:S03]  /*40b0*/  SYNCS.ARRIVE.TRANS64.A1T0 RZ, [R4+UR7], RZ ;  /* 0x000000ff04ff79a7 */ /* 0x0003e60008100007 */
[----:B------:R-:W-:Y:S01]  /*40c0*/  FADD R3, R3, R36 ;  /* 0x0000002403037221 */ /* 0x000fe20000000000 */
[----:B-1----:R-:W-:Y:S01]  /*40d0*/  FADD R4, R38, R59 ;  /* 0x0000003b26047221 */ /* 0x002fe20000000000 */
[----:B------:R-:W-:Y:S06]  /*40e0*/  @!P0 BRA `(.L_x_19) ;  /* 0x0000000000048947 */ /* 0x000fec0003800000 */
[----:B------:R-:W-:Y:S01]  /*40f0*/  BPT.TRAP 0x1 ;  /* 0x000000040000795c */ /* 0x000fe20000300000 */
.L_x_19:
[----:B------:R-:W1:Y:S01]  /*4100*/  SYNCS.PHASECHK.TRANS64.TRYWAIT P1, [UR36+0x48008], R6 ;  /* 0x04800806ff0075a7 */ /* 0x000e620008020164 */
[----:B------:R-:W-:Y:S01]  /*4110*/  ULOP3.LUT UR57, UR57, 0x4000000, URZ, 0xfc, !UPT ;  /* 0x0400000039397892 */ /* 0x000fe2000f8efc3f */
[----:B-1----:R-:W-:Y:S11]  /*4120*/  @!P1 BRA `(.L_x_20) ;  /* 0x000000a400fc9947 */ /* 0x002ff60003800000 */
.L_x_112:
[----:B------:R-:W-:Y:S01]  /*4130*/  UIADD3 UR10, UR57, 0xc00, URZ ;  /* 0x00000c00390a7890 */ /* 0x000fe2000fffe03f */
[----:B------:R-:W-:Y:S01]  /*4140*/  WARPGROUP.ARRIVE ;  /* 0x00000000000079c5 */ /* 0x000fe20000000000 */
[----:B------:R-:W-:Y:S01]  /*4150*/  UMOV UR11, 0x40000040 ;  /* 0x40000040000b7882 */ /* 0x000fe20000000000 */
[----:B------:R-:W-:-:S06]  /*4160*/  F2FP.BF16.F32.PACK_AB R151, R10, R151 ;  /* 0x000000970a97723e */ /* 0x000fcc00000010ff */
[----:B------:R-:W-:Y:S01]  /*4170*/  HGMMA.64x192x16.F32.BF16 R24, R120, gdesc[UR8].tnspB, RZ, !UPT, gsb0 ;  /* 0x42e0000878187df0 */ /* 0x000fe2000c0018ff */
[----:B------:R-:W-:Y:S01]  /*4180*/  UIADD3 UR10, UR57, 0xc80, URZ ;  /* 0x00000c80390a7890 */ /* 0x000fe2000fffe03f */
[----:B------:R-:W-:Y:S01]  /*4190*/  UMOV UR11, 0x40000040 ;  /* 0x40000040000b7882 */ /* 0x000fe20000000000 */
[----:B------:R-:W-:Y:S02]  /*41a0*/  WARPGROUP.DEPBAR.LE gsb0, 0x0 ;  /* 0x00008000000079c5 */ /* 0x000fe40000010000 */
[----:B------:R-:W-:-:S15]  /*41b0*/  WARPGROUP.ARRIVE ;  /* 0x00000000000079c5 */ /* 0x000fde0000000000 */
[----:B------:R-:W-:Y:S01]  /*41c0*/  HGMMA.64x192x16.F32.BF16 R24, R124, gdesc[UR8].tnspB, R24, gsb0 ;  /* 0x42e000087c187df0 */ /* 0x000fe20008001818 */
        /* <DEDUP_REMOVED lines=29> */
[----:B------:R-:W-:Y:S03]  /*43a0*/  HGMMA.64x192x16.F32.BF16 R24, R148, gdesc[UR8].tnspB, R24, gsb0 ;  /* 0x42e0000894187df0 */ /* 0x000fe60008001818 */
[----:B------:R-:W-:Y:S02]  /*43b0*/  WARPGROUP.DEPBAR.LE gsb0, 0x0 ;  /* 0x00008000000079c5 */ /* 0x000fe40000010000 */
[----:B------:R-:W-:Y:S05]  /*43c0*/  @!P0 BRA `(.L_x_21) ;  /* 0x0000000000048947 */ /* 0x000fea0003800000 */
[----:B------:R-:W-:Y:S01]  /*43d0*/  BPT.TRAP 0x1 ;  /* 0x000000040000795c */ /* 0x000fe20000300000 */
.L_x_21:
[----:B------:R-:W-:Y:S01]  /*43e0*/  UISETP.GT.U32.AND UP0, UPT, UR6, 0x1, UPT ;  /* 0x000000010600788c */ /* 0x000fe2000bf04070 */
[----:B-1----:R-:W-:Y:S01]  /*43f0*/  MOV R6, RZ ;  /* 0x000000ff00067202 */ /* 0x002fe20000000f00 */
[----:B------:R-:W-:-:S04]  /*4400*/  UIADD3 UR7, UR36, 0x48028, URZ ;  /* 0x0004802824077890 */ /* 0x000fc8000fffe03f */
[----:B------:R-:W-:Y:S01]  /*4410*/  PLOP3.LUT P1, PT, PT, PT, UP0, 0x80, 0x0 ;  /* 0x000000000000781c */ /* 0x000fe20003f2f008 */
[----:B------:R-:W-:-:S09]  /*4420*/  UPRMT UR7, URZ, 0x654, UR7 ;  /* 0x000006543f077896 */ /* 0x000fd20008000007 */
[----:B------:R-:W-:Y:S03]  /*4430*/  SYNCS.ARRIVE.TRANS64.RED.A1T0 RZ, [UR7], RZ ;  /* 0x000000ffffff79a7 */ /* 0x000fe60008100407 */
[----:B------:R-:W-:Y:S05]  /*4440*/  @P1 BRA `(.L_x_22) ;  /* 0x0000000000041947 */ /* 0x000fea0003800000 */
[----:B------:R-:W-:Y:S01]  /*4450*/  BPT.TRAP 0x1 ;  /* 0x000000040000795c */ /* 0x000fe20000300000 */
.L_x_22:
[C---:B------:R-:W-:Y:S01]  /*4460*/  ISETP.GE.AND P2, PT, R8.reuse, 0x3, PT ;  /* 0x000000030800780c */ /* 0x040fe20003f46270 */
[----:B------:R-:W-:Y:S01]  /*4470*/  UMOV UR59, 0x1 ;  /* 0x00000001003b7882 */ /* 0x000fe20000000000 */
[----:B------:R-:W-:Y:S01]  /*4480*/  UMOV UR58, 0x2 ;  /* 0x00000002003a7882 */ /* 0x000fe20000000000 */
[----:B------:R-:W-:Y:S02]  /*4490*/  IADD3 R5, R5, 0x80, RZ ;  /* 0x0000008005057810 */ /* 0x000fe40007ffe0ff */
[----:B------:R-:W-:-:S08]  /*44a0*/  IADD3 R8, R8, -0x1, RZ ;  /* 0xffffffff08087810 */ /* 0x000fd00007ffe0ff */
[----:B------:R-:W-:Y:S05]  /*44b0*/  @!P2 BRA `(.L_x_23) ;  /* 0x0000002c00eca947 */ /* 0x000fea0003800000 */
[----:B------:R-:W-:Y:S01]  /*44c0*/  MOV R11, R7 ;  /* 0x00000007000b7202 */ /* 0x000fe20000000f00 */
[----:B------:R-:W-:Y:S01]  /*44d0*/  UMOV UR58, 0x2 ;  /* 0x00000002003a7882 */ /* 0x000fe20000000000 */
[----:B------:R-:W-:Y:S01]  /*44e0*/  MOV R13, R9 ;  /* 0x00000009000d7202 */ /* 0x000fe20000000f00 */
[----:B------:R-:W-:Y:S01]  /*44f0*/  UMOV UR59, 0x1 ;  /* 0x00000001003b7882 */ /* 0x000fe20000000000 */
[----:B------:R-:W-:Y:S01]  /*4500*/  MOV R6, RZ ;  /* 0x000000ff00067202 */ /* 0x000fe20000000f00 */
[----:B------:R-:W-:-:S06]  /*4510*/  ULDC UR60, c[0x0][0x604] ;  /* 0x00018100003c7ab9 */ /* 0x000fcc0000000800 */
.L_x_34:
[----:B------:R-:W-:-:S13]  /*4520*/  PLOP3.LUT P3, PT, PT, PT, UP1, 0x80, 0x0 ;  /* 0x000000000000781c */ /* 0x000fda0003f6f018 */
[----:B-1----:R-:W-:Y:S05]  /*4530*/  @!P3 BRA `(.L_x_24) ;  /* 0x000000000004b947 */ /* 0x002fea0003800000 */
[----:B------:R-:W-:Y:S01]  /*4540*/  BPT.TRAP 0x1 ;  /* 0x000000040000795c */ /* 0x000fe20000300000 */
.L_x_24:
[----:B------:R-:W-:Y:S01]  /*4550*/  ULEA UR6, UR58, UR36, 0x3 ;  /* 0x000000243a067291 */ /* 0x000fe2000f8e183f */
[----:B------:R-:W-:-:S08]  /*4560*/  SHF.L.U32 R7, R6, 0x1f, RZ ;  /* 0x0000001f06077819 */ /* 0x000fd000000006ff */
[----:B------:R-:W1:Y:S02]  /*4570*/  SYNCS.PHASECHK.TRANS64.TRYWAIT P2, [UR6+0x48000], R7 ;  /* 0x04800007ff0075a7 */ /* 0x000e640008040146 */
[----:B-1----:R-:W-:Y:S05]  /*4580*/  @!P2 BRA `(.L_x_25) ;  /* 0x000000a000fca947 */ /* 0x002fea0003800000 */
.L_x_113:
[----:B------:R-:W-:Y:S01]  /*4590*/  UIMAD UR6, UR58, 0xc00, UR56 ;  /* 0x00000c003a0678a4 */ /* 0x000fe2000f8e0238 */
[----:B------:R-:W-:Y:S01]  /*45a0*/  WARPGROUP.ARRIVE ;  /* 0x00000000000079c5 */ /* 0x000fe20000000000 */
[----:B------:R-:W-:Y:S01]  /*45b0*/  UMOV UR7, 0x40000040 ;  /* 0x4000004000077882 */ /* 0x000fe20000000000 */
[----:B------:R-:W-:Y:S01]  /*45c0*/  UMOV UR11, 0x40000040 ;  /* 0x40000040000b7882 */ /* 0x000fe20000000000 */
[----:B------:R-:W-:Y:S02]  /*45d0*/  UIADD3 UR10, UR6, 0x2, URZ ;  /* 0x00000002060a7890 */ /* 0x000fe4000fffe03f */
[----:B------:R-:W-:Y:S01]  /*45e0*/  UIADD3 UR14, UR6, 0x4, URZ ;  /* 0x00000004060e7890 */ /* 0x000fe2000fffe03f */
[----:B------:R-:W-:Y:S02]  /*45f0*/  UMOV UR15, 0x40000040 ;  /* 0x40000040000f7882 */ /* 0x000fe40000000000 */
[----:B------:R-:W-:Y:S01]  /*4600*/  HGMMA.64x128x16.F32.BF16 R120, gdesc[UR4], RZ, !UPT, gsb0 ;  /* 0x01e00000047879f0 */ /* 0x000fe2000c0018ff */
[----:B------:R-:W-:Y:S01]  /*4610*/  UIADD3 UR18, UR6, 0x6, URZ ;  /* 0x0000000606127890 */ /* 0x000fe2000fffe03f */
[----:B------:R-:W-:Y:S01]  /*4620*/  UMOV UR19, 0x40000040 ;  /* 0x4000004000137882 */ /* 0x000fe20000000000 */
        /* <DEDUP_REMOVED lines=16> */
[----:B------:R-:W-:-:S04]  /*4730*/  UIADD3 UR6, UR58, 0x1, URZ ;  /* 0x000000013a067890 */ /* 0x000fc8000fffe03f */
[----:B------:R-:W-:-:S04]  /*4740*/  UISETP.NE.AND UP0, UPT, UR6, 0x5, UPT ;  /* 0x000000050600788c */ /* 0x000fc8000bf05270 */
[----:B------:R-:W-:Y:S02]  /*4750*/  USEL UR7, URZ, 0x1, UP0 ;  /* 0x000000013f077887 */ /* 0x000fe40008000000 */
[----:B------:R-:W-:-:S04]  /*4760*/  USEL UR6, UR6, URZ, UP0 ;  /* 0x0000003f06067287 */ /* 0x000fc80008000000 */
[----:B------:R-:W-:Y:S01]  /*4770*/  LOP3.LUT R6, R6, UR7, RZ, 0x3c, !PT ;  /* 0x0000000706067c12 */ /* 0x000fe2000f8e3cff */
[----:B------:R-:W-:Y:S02]  /*4780*/  WARPGROUP.DEPBAR.LE gsb0, 0x0 ;  /* 0x00008000000079c5 */ /* 0x000fe40000010000 */
[----:B------:R-:W-:-:S06]  /*4790*/  WARPGROUP.ARRIVE ;  /* 0x00000000000079c5 */ /* 0x000fcc0000000000 */
        /* <DEDUP_REMOVED lines=32> */
[----:B------:R-:W-:Y:S05]  /*49a0*/  @!P3 BRA `(.L_x_26) ;  /* 0x000000000004b947 */ /* 0x000fea0003800000 */
[----:B------:R-:W-:Y:S01]  /*49b0*/  BPT.TRAP 0x1 ;  /* 0x000000040000795c */ /* 0x000fe20000300000 */
.L_x_26:
[----:B-1----:R-:W-:Y:S01]  /*49c0*/  FMNMX R10, R120, R11, !PT ;  /* 0x0000000b780a7209 */ /* 0x002fe20007800000 */
[----:B------:R-:W-:Y:S01]  /*49d0*/  ULEA UR7, UR6, UR36, 0x3 ;  /* 0x0000002406077291 */ /* 0x000fe2000f8e183f */
[----:B------:R-:W-:Y:S02]  /*49e0*/  FMNMX R14, R122, R13, !PT ;  /* 0x0000000d7a0e7209 */ /* 0x000fe40007800000 */
[----:B------:R-:W-:Y:S02]  /*49f0*/  FMNMX R7, R121, R10, !PT ;  /* 0x0000000a79077209 */ /* 0x000fe40007800000 */
[----:B------:R-:W-:Y:S02]  /*4a00*/  FMNMX R15, R123, R14, !PT ;  /* 0x0000000e7b0f7209 */ /* 0x000fe40007800000 */
[----:B------:R-:W-:Y:S02]  /*4a10*/  FMNMX R10, R124, R7, !PT ;  /* 0x000000077c0a7209 */ /* 0x000fe40007800000 */
[----:B------:R-:W-:-:S02]  /*4a20*/  FMNMX R14, R126, R15, !PT ;  /* 0x0000000f7e0e7209 */ /* 0x000fc40007800000 */
[----:B------:R-:W-:-:S04]  /*4a30*/  FMNMX R7, R125, R10, !PT ;  /* 0x0000000a7d077209 */ /* 0x000fc80007800000 */
        /* <DEDUP_REMOVED lines=27> */
[----:B------:R-:W-:-:S05]  /*4bf0*/  FMNMX R9, R181, R10, !PT ;  /* 0x0000000ab5097209 */ /* 0x000fca0007800000 */
[----:B------:R-:W1:Y:S02]  /*4c00*/  SHFL.BFLY PT, R10, R9, 0x1, 0x1f ;  /* 0x0c201f00090a7f89 */ /* 0x000e6400000e0000 */
[----:B-1----:R-:W-:Y:S02]  /*4c10*/  FMNMX R12, R9, R10, !PT ;  /* 0x0000000a090c7209 */ /* 0x002fe40007800000 */
[----:B------:R-:W-:-:S03]  /*4c20*/  FMNMX R9, R127, R14, !PT ;  /* 0x0000000e7f097209 */ /* 0x000fc60007800000 */
[----:B------:R-:W1:Y:S01]  /*4c30*/  SHFL.BFLY PT, R7, R12, 0x2, 0x1f ;  /* 0x0c401f000c077f89 */ /* 0x000e6200000e0000 */
[----:B------:R-:W-:-:S04]  /*4c40*/  FMNMX R14, R130, R9, !PT ;  /* 0x00000009820e7209 */ /* 0x000fc80007800000 */
[----:B------:R-:W-:-:S04]  /*4c50*/  FMNMX R9, R131, R14, !PT ;  /* 0x0000000e83097209 */ /* 0x000fc80007800000 */
[----:B------:R-:W-:-:S04]  /*4c60*/  FMNMX R14, R134, R9, !PT ;  /* 0x00000009860e7209 */ /* 0x000fc80007800000 */
[----:B------:R-:W-:-:S04]  /*4c70*/  FMNMX R9, R135, R14, !PT ;  /* 0x0000000e87097209 */ /* 0x000fc80007800000 */
[----:B------:R-:W-:-:S04]  /*4c80*/  FMNMX R14, R138, R9, !PT ;  /* 0x000000098a0e7209 */ /* 0x000fc80007800000 */
[----:B------:R-:W-:Y:S02]  /*4c90*/  FMNMX R9, R139, R14, !PT ;  /* 0x0000000e8b097209 */ /* 0x000fe40007800000 */
[----:B-1----:R-:W-:Y:S02]  /*4ca0*/  FMNMX R7, R12, R7, !PT ;  /* 0x000000070c077209 */ /* 0x002fe40007800000 */
[----:B------:R-:W-:Y:S02]  /*4cb0*/  FMNMX R16, R142, R9, !PT ;  /* 0x000000098e107209 */ /* 0x000fe40007800000 */
[----:B------:R-:W-:Y:S02]  /*4cc0*/  FSETP.NEU.AND P2, PT, R7, -INF , PT ;  /* 0xff8000000700780b */ /* 0x000fe40003f4d000 */
[----:B------:R-:W-:Y:S02]  /*4cd0*/  FMNMX R9, R143, R16, !PT ;  /* 0x000000108f097209 */ /* 0x000fe40007800000 */
[----:B------:R-:W-:-:S02]  /*4ce0*/  FSEL R10, R7, RZ, P2 ;  /* 0x000000ff070a7208 */ /* 0x000fc40001000000 */
[----:B------:R-:W-:-:S03]  /*4cf0*/  FMNMX R16, R146, R9, !PT ;  /* 0x0000000992107209 */ /* 0x000fc60007800000 */
[----:B------:R-:W-:Y:S01]  /*4d00*/  FMUL R184, R10, UR60 ;  /* 0x0000003c0ab87c20 */ /* 0x000fe20008400000 */
[----:B------:R-:W-:-:S03]  /*4d10*/  FMNMX R9, R147, R16, !PT ;  /* 0x0000001093097209 */ /* 0x000fc60007800000 */
[--C-:B------:R-:W-:Y:S01]  /*4d20*/  FFMA R120, R120, UR60, -R184.reuse ;  /* 0x0000003c78787c23 */ /* 0x100fe200080008b8 */
[--C-:B------:R-:W-:Y:S01]  /*4d30*/  FFMA R15, R121, UR60, -R184.reuse ;  /* 0x0000003c790f7c23 */ /* 0x100fe200080008b8 */
[--C-:B------:R-:W-:Y:S01]  /*4d40*/  FFMA R12, R124, UR60, -R184.reuse ;  /* 0x0000003c7c0c7c23 */ /* 0x100fe200080008b8 */
[--C-:B------:R-:W-:Y:S01]  /*4d50*/  FFMA R19, R129, UR60, -R184.reuse ;  /* 0x0000003c81137c23 */ /* 0x100fe200080008b8 */
[--C-:B------:R-:W-:Y:S01]  /*4d60*/  FFMA R17, R125, UR60, -R184.reuse ;  /* 0x0000003c7d117c23 */ /* 0x100fe200080008b8 */
[----:B------:R-:W-:Y:S01]  /*4d70*/  FSETP.GEU.AND P6, PT, R120, -126, PT ;  /* 0xc2fc00007800780b */ /* 0x000fe20003fce000 */
        /* <DEDUP_REMOVED lines=9> */
[----:B------:R-:W-:Y:S01]  /*4e10*/  FMNMX R16, R150, R9, !PT ;  /* 0x0000000996107209 */ /* 0x000fe20007800000 */
[--C-:B------:R-:W-:Y:S01]  /*4e20*/  FFMA R133, R141, UR60, -R184.reuse ;  /* 0x0000003c8d857c23 */ /* 0x100fe200080008b8 */
[--C-:B------:R-:W-:Y:S01]  /*4e30*/  FFMA R132, R144, UR60, -R184.reuse ;  /* 0x0000003c90847c23 */ /* 0x100fe200080008b8 */
[----:B------:R-:W-:Y:S01]  /*4e40*/  @!P6 FMUL R120, R120, 0.5 ;  /* 0x3f0000007878e820 */ /* 0x000fe20000400000 */
[----:B------:R-:W-:Y:S01]  /*4e50*/  FMNMX R9, R151, R16, !PT ;  /* 0x0000001097097209 */ /* 0x000fe20007800000 */
[----:B------:R-:W-:Y:S01]  /*4e60*/  @!P3 FMUL R15, R15, 0.5 ;  /* 0x3f0000000f0fb820 */ /* 0x000fe20000400000 */
[--C-:B------:R-:W-:Y:S01]  /*4e70*/  FFMA R16, R140, UR60, -R184.reuse ;  /* 0x0000003c8c107c23 */ /* 0x100fe200080008b8 */
[----:B------:R-:W-:Y:S01]  /*4e80*/  @!P4 FMUL R12, R12, 0.5 ;  /* 0x3f0000000c0cc820 */ /* 0x000fe20000400000 */
[----:B------:R-:W-:Y:S01]  /*4e90*/  FMNMX R18, R154, R9, !PT ;  /* 0x000000099a127209 */ /* 0x000fe20007800000 */
[----:B------:R-:W1:Y:S01]  /*4ea0*/  MUFU.EX2 R120, R120 ;  /* 0x0000007800787308 */ /* 0x000e620000000800 */
[----:B------:R-:W-:Y:S01]  /*4eb0*/  @!P5 FMUL R17, R17, 0.5 ;  /* 0x3f0000001111d820 */ /* 0x000fe20000400000 */
[----:B------:R-:W-:Y:S01]  /*4ec0*/  @!P2 FMUL R124, R124, 0.5 ;  /* 0x3f0000007c7ca820 */ /* 0x000fe20000400000 */
[----:B------:R-:W-:Y:S01]  /*4ed0*/  FMNMX R9, R155, R18, !PT ;  /* 0x000000129b097209 */ /* 0x000fe20007800000 */
[--C-:B------:R-:W-:Y:S01]  /*4ee0*/  FFMA R141, R149, UR60, -R184.reuse ;  /* 0x0000003c958d7c23 */ /* 0x100fe200080008b8 */
[--C-:B------:R-:W-:Y:S01]  /*4ef0*/  FFMA R137, R145, UR60, -R184.reuse ;  /* 0x0000003c91897c23 */ /* 0x100fe200080008b8 */
[--C-:B------:R-:W-:Y:S01]  /*4f00*/  FFMA R145, R152, UR60, -R184.reuse ;  /* 0x0000003c98917c23 */ /* 0x100fe200080008b8 */
[----:B------:R-:W-:Y:S01]  /*4f10*/  FMNMX R18, R158, R9, !PT ;  /* 0x000000099e127209 */ /* 0x000fe20007800000 */
[----:B------:R-:W2:Y:S01]  /*4f20*/  MUFU.EX2 R15, R15 ;  /* 0x0000000f000f7308 */ /* 0x000ea20000000800 */
[--C-:B------:R-:W-:Y:S01]  /*4f30*/  FFMA R136, R153, UR60, -R184.reuse ;  /* 0x0000003c99887c23 */ /* 0x100fe200080008b8 */
[--C-:B------:R-:W-:Y:S01]  /*4f40*/  FFMA R153, R160, UR60, -R184.reuse ;  /* 0x0000003ca0997c23 */ /* 0x100fe200080008b8 */
[----:B------:R-:W-:Y:S01]  /*4f50*/  FMNMX R9, R159, R18, !PT ;  /* 0x000000129f097209 */ /* 0x000fe20007800000 */
[--C-:B------:R-:W-:Y:S01]  /*4f60*/  FFMA R149, R156, UR60, -R184.reuse ;  /* 0x0000003c9c957c23 */ /* 0x100fe200080008b8 */
[--C-:B------:R-:W-:Y:S01]  /*4f70*/  FFMA R140, R161, UR60, -R184.reuse ;  /* 0x0000003ca18c7c23 */ /* 0x100fe200080008b8 */
[--C-:B------:R-:W-:Y:S01]  /*4f80*/  FFMA R144, R169, UR60, -R184.reuse ;  /* 0x0000003ca9907c23 */ /* 0x100fe200080008b8 */
[----:B------:R-:W-:Y:S01]  /*4f90*/  FMNMX R18, R162, R9, !PT ;  /* 0x00000009a2127209 */ /* 0x000fe20007800000 */
[----:B------:R-:W3:Y:S01]  /*4fa0*/  MUFU.EX2 R12, R12 ;  /* 0x0000000c000c7308 */ /* 0x000ee20000000800 */
[----:B-1----:R-:W-:Y:S01]  /*4fb0*/  @!P6 FMUL R120, R120, R120 ;  /* 0x000000787878e220 */ /* 0x002fe20000400000 */
[----:B------:R-:W-:Y:S01]  /*4fc0*/  FSETP.GEU.AND P6, PT, R19, -126, PT ;  /* 0xc2fc00001300780b */ /* 0x000fe20003fce000 */
[--C-:B------:R-:W-:Y:S01]  /*4fd0*/  FFMA R161, R168, UR60, -R184.reuse ;  /* 0x0000003ca8a17c23 */ /* 0x100fe200080008b8 */
[----:B------:R-:W-:Y:S01]  /*4fe0*/  FMNMX R9, R163, R18, !PT ;  /* 0x00000012a3097209 */ /* 0x000fe20007800000 */
[--C-:B------:R-:W-:Y:S01]  /*4ff0*/  FFMA R18, R148, UR60, -R184.reuse ;  /* 0x0000003c94127c23 */ /* 0x100fe200080008b8 */
[--C-:B------:R-:W-:Y:S01]  /*5000*/  FFMA R169, R176, UR60, -R184.reuse ;  /* 0x0000003cb0a97c23 */ /* 0x100fe200080008b8 */
[----:B------:R-:W-:Y:S01]  /*5010*/  FFMA R156, R181, UR60, -R184 ;  /* 0x0000003cb59c7c23 */ /* 0x000fe200080008b8 */
[----:B------:R-:W1:Y:S01]  /*5020*/  MUFU.EX2 R17, R17 ;  /* 0x0000001100117308 */ /* 0x000e620000000800 */
[----:B--2---:R-:W-:Y:S01]  /*5030*/  @!P3 FMUL R15, R15, R15 ;  /* 0x0000000f0f0fb220 */ /* 0x004fe20000400000 */
[----:B------:R-:W-:-:S02]  /*5040*/  FSETP.GEU.AND P3, PT, R14, -126, PT ;  /* 0xc2fc00000e00780b */ /* 0x000fc40003f6e000 */
[----:B------:R-:W-:-:S03]  /*5050*/  FMNMX R20, R166, R9, !PT ;  /* 0x00000009a6147209 */ /* 0x000fc60007800000 */
[----:B------:R-:W-:Y:S01]  /*5060*/  @!P6 FMUL R19, R19, 0.5 ;  /* 0x3f0000001313e820 */ /* 0x000fe20000400000 */
[----:B------:R-:W2:Y:S01]  /*5070*/  MUFU.EX2 R124, R124 ;  /* 0x0000007c007c7308 */ /* 0x000ea20000000800 */
[----:B---3--:R-:W-:Y:S01]  /*5080*/  @!P4 FMUL R12, R12, R12 ;  /* 0x0000000c0c0cc220 */ /* 0x008fe20000400000 */
[----:B------:R-:W-:Y:S02]  /*5090*/  FSETP.GEU.AND P4, PT, R21, -126, PT ;  /* 0xc2fc00001500780b */ /* 0x000fe40003f8e000 */
[----:B------:R-:W-:-:S03]  /*50a0*/  FMNMX R9, R167, R20, !PT ;  /* 0x00000014a7097209 */ /* 0x000fc60007800000 */
[----:B------:R-:W-:Y:S01]  /*50b0*/  @!P3 FMUL R14, R14, 0.5 ;  /* 0x3f0000000e0eb820 */ /* 0x000fe20000400000 */
[----:B------:R-:W3:Y:S01]  /*50c0*/  MUFU.EX2 R19, R19 ;  /* 0x0000001300137308 */ /* 0x000ee20000000800 */
[----:B-1----:R-:W-:Y:S01]  /*50d0*/  @!P5 FMUL R17, R17, R17 ;  /* 0x000000111111d220 */ /* 0x002fe20000400000 */
[----:B------:R-:W-:Y:S02]  /*50e0*/  FSETP.GEU.AND P5, PT, R128, -126, PT ;  /* 0xc2fc00008000780b */ /* 0x000fe40003fae000 */
[----:B------:R-:W-:-:S03]  /*50f0*/  FMNMX R20, R170, R9, !PT ;  /* 0x00000009aa147209 */ /* 0x000fc60007800000 */
[----:B------:R-:W-:Y:S01]  /*5100*/  @!P4 FMUL R21, R21, 0.5 ;  /* 0x3f0000001515c820 */ /* 0x000fe20000400000 */
[----:B------:R-:W1:Y:S01]  /*5110*/  MUFU.EX2 R14, R14 ;  /* 0x0000000e000e7308 */ /* 0x000e620000000800 */
[----:B--2---:R-:W-:Y:S01]  /*5120*/  @!P2 FMUL R124, R124, R124 ;  /* 0x0000007c7c7ca220 */ /* 0x004fe20000400000 */
[----:B------:R-:W-:Y:S02]  /*5130*/  FSETP.GEU.AND P2, PT, R23, -126, PT ;  /* 0xc2fc00001700780b */ /* 0x000fe40003f4e000 */
        /* <DEDUP_REMOVED lines=20> */
[----:B------:R-:W-:Y:S01]  /*5280*/  FMNMX R9, R179, R20, !PT ;  /* 0x00000014b3097209 */ /* 0x000fe20007800000 */
[--C-:B------:R-:W-:Y:S01]  /*5290*/  FFMA R20, R157, UR60, -R184.reuse ;  /* 0x0000003c9d147c23 */ /* 0x100fe200080008b8 */
[----:B------:R-:W-:Y:S01]  /*52a0*/  FFMA R157, R164, UR60, -R184 ;  /* 0x0000003ca49d7c23 */ /* 0x000fe200080008b8 */
[----:B------:R-:W-:Y:S01]  /*52b0*/  @!P4 FMUL R132, R132, 0.5 ;  /* 0x3f0000008484c820 */ /* 0x000fe20000400000 */
[----:B------:R-:W3:Y:S01]  /*52c0*/  MUFU.EX2 R133, R133 ;  /* 0x0000008500857308 */ /* 0x000ee20000000800 */
[----:B-1----:R-:W-:Y:S01]  /*52d0*/  @!P2 FMUL R23, R23, R23 ;  /* 0x000000171717a220 */ /* 0x002fe20000400000 */
[----:B------:R-:W-:-:S02]  /*52e0*/  FSETP.GEU.AND P2, PT, R18, -126, PT ;  /* 0xc2fc00001200780b */ /* 0x000fc40003f4e000 */
[----:B------:R-:W-:-:S03]  /*52f0*/  FMNMX R22, R182, R9, !PT ;  /* 0x00000009b6167209 */ /* 0x000fc60007800000 */
[----:B------:R-:W-:Y:S01]  /*5300*/  @!P5 FMUL R137, R137, 0.5 ;  /* 0x3f0000008989d820 */ /* 0x000fe20000400000 */
[----:B------:R-:W1:Y:S01]  /*5310*/  MUFU.EX2 R132, R132 ;  /* 0x0000008400847308 */ /* 0x000e620000000800 */
[----:B--2---:R-:W-:Y:S01]  /*5320*/  @!P6 FMUL R16, R16, R16 ;  /* 0x000000101010e220 */ /* 0x004fe20000400000 */
[----:B------:R-:W-:Y:S02]  /*5330*/  FSETP.GEU.AND P6, PT, R141, -126, PT ;  /* 0xc2fc00008d00780b */ /* 0x000fe40003fce000 */
[----:B------:R-:W-:Y:S01]  /*5340*/  FMNMX R9, R183, R22, !PT ;  /* 0x00000016b7097209 */ /* 0x000fe20007800000 */
[--C-:B------:R-:W-:Y:S01]  /*5350*/  FFMA R22, R165, UR60, -R184.reuse ;  /* 0x0000003ca5167c23 */ /* 0x100fe200080008b8 */
[----:B------:R-:W-:Y:S01]  /*5360*/  FFMA R165, R172, UR60, -R184 ;  /* 0x0000003caca57c23 */ /* 0x000fe200080008b8 */
[----:B------:R-:W-:Y:S01]  /*5370*/  @!P2 FMUL R18, R18, 0.5 ;  /* 0x3f0000001212a820 */ /* 0x000fe20000400000 */
[----:B------:R-:W2:Y:S01]  /*5380*/  MUFU.EX2 R137, R137 ;  /* 0x0000008900897308 */ /* 0x000ea20000000800 */
[----:B---3--:R-:W-:Y:S01]  /*5390*/  @!P3 FMUL R133, R133, R133 ;  /* 0x000000858585b220 */ /* 0x008fe20000400000 */
[----:B------:R-:W-:Y:S01]  /*53a0*/  FSETP.GEU.AND P3, PT, R145, -126, PT ;  /* 0xc2fc00009100780b */ /* 0x000fe20003f6e000 */
[----:B------:R-:W3:Y:S04]  /*53b0*/  SHFL.BFLY PT, R148, R9, 0x1, 0x1f ;  /* 0x0c201f0009947f89 */ /* 0x000ee800000e0000 */
[----:B------:R-:W-:Y:S01]  /*53c0*/  @!P6 FMUL R141, R141, 0.5 ;  /* 0x3f0000008d8de820 */ /* 0x000fe20000400000 */
[----:B------:R-:W4:Y:S01]  /*53d0*/  MUFU.EX2 R18, R18 ;  /* 0x0000001200127308 */ /* 0x000f220000000800 */
[----:B-1----:R-:W-:Y:S01]  /*53e0*/  @!P4 FMUL R132, R132, R132 ;  /* 0x000000848484c220 */ /* 0x002fe20000400000 */
[----:B------:R-:W-:-:S05]  /*53f0*/  FSETP.GEU.AND P4, PT, R136, -126, PT ;  /* 0xc2fc00008800780b */ /* 0x000fca0003f8e000 */
[----:B------:R-:W-:Y:S01]  /*5400*/  @!P3 FMUL R145, R145, 0.5 ;  /* 0x3f0000009191b820 */ /* 0x000fe20000400000 */
[----:B------:R-:W1:Y:S01]  /*5410*/  MUFU.EX2 R141, R141 ;  /* 0x0000008d008d7308 */ /* 0x000e620000000800 */
[----:B--2---:R-:W-:Y:S01]  /*5420*/  @!P5 FMUL R137, R137, R137 ;  /* 0x000000898989d220 */ /* 0x004fe20000400000 */
[----:B------:R-:W-:-:S05]  /*5430*/  FSETP.GEU.AND P5, PT, R149, -126, PT ;  /* 0xc2fc00009500780b */ /* 0x000fca0003fae000 */
[----:B------:R-:W-:Y:S01]  /*5440*/  @!P4 FMUL R136, R136, 0.5 ;  /* 0x3f0000008888c820 */ /* 0x000fe20000400000 */
[----:B------:R-:W2:Y:S01]  /*5450*/  MUFU.EX2 R145, R145 ;  /* 0x0000009100917308 */ /* 0x000ea20000000800 */
[----:B----4-:R-:W-:Y:S01]  /*5460*/  @!P2 FMUL R18, R18, R18 ;  /* 0x000000121212a220 */ /* 0x010fe20000400000 */
[----:B------:R-:W-:Y:S02]  /*5470*/  FSETP.GEU.AND P2, PT, R20, -126, PT ;  /* 0xc2fc00001400780b */ /* 0x000fe40003f4e000 */
[----:B---3--:R-:W-:Y:S01]  /*5480*/  FMNMX R9, R9, R148, !PT ;  /* 0x0000009409097209 */ /* 0x008fe20007800000 */
[--C-:B------:R-:W-:Y:S01]  /*5490*/  FFMA R148, R173, UR60, -R184.reuse ;  /* 0x0000003cad947c23 */ /* 0x100fe200080008b8 */
[----:B------:R-:W-:Y:S01]  /*54a0*/  FFMA R173, R180, UR60, -R184 ;  /* 0x0000003cb4ad7c23 */ /* 0x000fe200080008b8 */
[----:B------:R-:W-:Y:S01]  /*54b0*/  @!P5 FMUL R149, R149, 0.5 ;  /* 0x3f0000009595d820 */ /* 0x000fe20000400000 */
[----:B------:R-:W3:Y:S01]  /*54c0*/  MUFU.EX2 R136, R136 ;  /* 0x0000008800887308 */ /* 0x000ee20000000800 */
[----:B-1----:R-:W-:Y:S01]  /*54d0*/  @!P6 FMUL R141, R141, R141 ;  /* 0x0000008d8d8de220 */ /* 0x002fe20000400000 */
[----:B------:R-:W-:Y:S01]  /*54e0*/  FSETP.GEU.AND P6, PT, R153, -126, PT ;  /* 0xc2fc00009900780b */ /* 0x000fe20003fce000 */
[----:B------:R-:W1:Y:S04]  /*54f0*/  SHFL.BFLY PT, R152, R9, 0x2, 0x1f ;  /* 0x0c401f0009987f89 */ /* 0x000e6800000e0000 */
[----:B------:R-:W-:Y:S01]  /*5500*/  @!P2 FMUL R20, R20, 0.5 ;  /* 0x3f0000001414a820 */ /* 0x000fe20000400000 */
[----:B------:R-:W4:Y:S01]  /*5510*/  MUFU.EX2 R149, R149 ;  /* 0x0000009500957308 */ /* 0x000f220000000800 */
[----:B--2---:R-:W-:Y:S01]  /*5520*/  @!P3 FMUL R145, R145, R145 ;  /* 0x000000919191b220 */ /* 0x004fe20000400000 */
[----:B------:R-:W-:-:S05]  /*5530*/  FSETP.GEU.AND P3, PT, R140, -126, PT ;  /* 0xc2fc00008c00780b */ /* 0x000fca0003f6e000 */
[----:B------:R-:W-:Y:S01]  /*5540*/  @!P6 FMUL R153, R153, 0.5 ;  /* 0x3f0000009999e820 */ /* 0x000fe20000400000 */
[----:B------:R-:W2:Y:S01]  /*5550*/  MUFU.EX2 R20, R20 ;  /* 0x0000001400147308 */ /* 0x000ea20000000800 */
[----:B---3--:R-:W-:Y:S01]  /*5560*/  @!P4 FMUL R136, R136, R136 ;  /* 0x000000888888c220 */ /* 0x008fe20000400000 */
[----:B------:R-:W-:-:S05]  /*5570*/  FSETP.GEU.AND P4, PT, R157, -126, PT ;  /* 0xc2fc00009d00780b */ /* 0x000fca0003f8e000 */
[----:B------:R-:W-:Y:S01]  /*5580*/  @!P3 FMUL R140, R140, 0.5 ;  /* 0x3f0000008c8cb820 */ /* 0x000fe20000400000 */
[----:B------:R-:W3:Y:S01]  /*5590*/  MUFU.EX2 R153, R153 ;  /* 0x0000009900997308 */ /* 0x000ee20000000800 */
[----:B----4-:R-:W-:Y:S01]  /*55a0*/  @!P5 FMUL R149, R149, R149 ;  /* 0x000000959595d220 */ /* 0x010fe20000400000 */
[----:B------:R-:W-:Y:S02]  /*55b0*/  FSETP.GEU.AND P5, PT, R22, -126, PT ;  /* 0xc2fc00001600780b */ /* 0x000fe40003fae000 */
[----:B-1----:R-:W-:Y:S01]  /*55c0*/  FMNMX R9, R9, R152, !PT ;  /* 0x0000009809097209 */ /* 0x002fe20007800000 */
[----:B------:R-:W-:Y:S02]  /*55d0*/  FFMA R152, R177, UR60, -R184 ;  /* 0x0000003cb1987c23 */ /* 0x000fe400080008b8 */
[----:B------:R-:W-:Y:S01]  /*55e0*/  @!P4 FMUL R157, R157, 0.5 ;  /* 0x3f0000009d9dc820 */ /* 0x000fe20000400000 */
[----:B------:R-:W1:Y:S01]  /*55f0*/  MUFU.EX2 R140, R140 ;  /* 0x0000008c008c7308 */ /* 0x000e620000000800 */
        /* <DEDUP_REMOVED lines=21> */
[----:B------:R-:W-:-:S04]  /*5750*/  FSETP.NEU.AND P2, PT, R9, -INF , PT ;  /* 0xff8000000900780b */ /* 0x000fc80003f4d000 */
[----:B------:R-:W-:Y:S01]  /*5760*/  FSEL R180, R9, RZ, P2 ;  /* 0x000000ff09b47208 */ /* 0x000fe20001000000 */
[----:B------:R-:W-:Y:S01]  /*5770*/  @!P5 FMUL R169, R169, 0.5 ;  /* 0x3f000000a9a9d820 */ /* 0x000fe20000400000 */
[----:B------:R-:W1:Y:S01]  /*5780*/  MUFU.EX2 R148, R148 ;  /* 0x0000009400947308 */ /* 0x000e620000000800 */
[----:B--2---:R-:W-:Y:S01]  /*5790*/  @!P6 FMUL R144, R144, R144 ;  /* 0x000000909090e220 */ /* 0x004fe20000400000 */
[----:B------:R-:W-:Y:S01]  /*57a0*/  FSETP.GEU.AND P6, PT, R152, -126, PT ;  /* 0xc2fc00009800780b */ /* 0x000fe20003fce000 */
[C---:B------:R-:W-:Y:S01]  /*57b0*/  FMUL R176, R180.reuse, UR60 ;  /* 0x0000003cb4b07c20 */ /* 0x040fe20008400000 */
[----:B------:R-:W-:Y:S01]  /*57c0*/  FSETP.GEU.AND P2, PT, R173, -126, PT ;  /* 0xc2fc0000ad00780b */ /* 0x000fe20003f4e000 */
[----:B------:R-:W-:Y:S01]  /*57d0*/  FADD R181, -R180, R13 ;  /* 0x0000000db4b57221 */ /* 0x000fe20000000100 */
[----:B------:R-:W-:Y:S01]  /*57e0*/  FADD R13, R15, R136 ;  /* 0x000000880f0d7221 */ /* 0x000fe20000000000 */
[--C-:B------:R-:W-:Y:S01]  /*57f0*/  FFMA R121, R122, UR60, -R176.reuse ;  /* 0x0000003c7a797c23 */ /* 0x100fe200080008b0 */
[----:B------:R-:W2:Y:S01]  /*5800*/  MUFU.EX2 R169, R169 ;  /* 0x000000a900a97308 */ /* 0x000ea20000000800 */
[----:B---3--:R-:W-:Y:S01]  /*5810*/  @!P3 FMUL R165, R165, R165 ;  /* 0x000000a5a5a5b220 */ /* 0x008fe20000400000 */
[----:B------:R-:W-:Y:S01]  /*5820*/  FSETP.GEU.AND P3, PT, R156, -126, PT ;  /* 0xc2fc00009c00780b */ /* 0x000fe20003f6e000 */
[--C-:B------:R-:W-:Y:S01]  /*5830*/  FFMA R122, R123, UR60, -R176.reuse ;  /* 0x0000003c7b7a7c23 */ /* 0x100fe200080008b0 */
[--C-:B------:R-:W-:Y:S01]  /*5840*/  FFMA R123, R126, UR60, -R176.reuse ;  /* 0x0000003c7e7b7c23 */ /* 0x100fe200080008b0 */
[--C-:B------:R-:W-:Y:S01]  /*5850*/  FFMA R125, R130, UR60, -R176.reuse ;  /* 0x0000003c827d7c23 */ /* 0x100fe200080008b0 */
[--C-:B------:R-:W-:Y:S01]  /*5860*/  FFMA R127, R127, UR60, -R176.reuse ;  /* 0x0000003c7f7f7c23 */ /* 0x100fe200080008b0 */
[----:B------:R-:W-:Y:S01]  /*5870*/  @!P6 FMUL R152, R152, 0.5 ;  /* 0x3f0000009898e820 */ /* 0x000fe20000400000 */
[--C-:B------:R-:W-:Y:S01]  /*5880*/  FFMA R131, R131, UR60, -R176.reuse ;  /* 0x0000003c83837c23 */ /* 0x100fe200080008b0 */
[----:B-1----:R-:W-:Y:S01]  /*5890*/  @!P4 FMUL R148, R148, R148 ;  /* 0x000000949494c220 */ /* 0x002fe20000400000 */
[----:B------:R-:W-:Y:S01]  /*58a0*/  FSETP.GEU.AND P4, PT, R121, -126, PT ;  /* 0xc2fc00007900780b */ /* 0x000fe20003f8e000 */
[----:B------:R-:W-:Y:S01]  /*58b0*/  @!P2 FMUL R173, R173, 0.5 ;  /* 0x3f000000adada820 */ /* 0x000fe20000400000 */
[--C-:B------:R-:W-:Y:S01]  /*58c0*/  FFMA R135, R135, UR60, -R176.reuse ;  /* 0x0000003c87877c23 */ /* 0x100fe200080008b0 */
[----:B------:R-:W1:Y:S01]  /*58d0*/  MUFU.EX2 R152, R152 ;  /* 0x0000009800987308 */ /* 0x000e620000000800 */
[--C-:B------:R-:W-:Y:S01]  /*58e0*/  FFMA R134, R134, UR60, -R176.reuse ;  /* 0x0000003c86867c23 */ /* 0x100fe200080008b0 */
[----:B------:R-:W-:Y:S01]  /*58f0*/  @!P3 FMUL R156, R156, 0.5 ;  /* 0x3f0000009c9cb820 */ /* 0x000fe20000400000 */
[--C-:B------:R-:W-:Y:S01]  /*5900*/  FFMA R139, R139, UR60, -R176.reuse ;  /* 0x0000003c8b8b7c23 */ /* 0x100fe200080008b0 */
[----:B--2---:R-:W-:Y:S01]  /*5910*/  @!P5 FMUL R169, R169, R169 ;  /* 0x000000a9a9a9d220 */ /* 0x004fe20000400000 */
[----:B------:R-:W-:Y:S01]  /*5920*/  FSETP.GEU.AND P5, PT, R122, -126, PT ;  /* 0xc2fc00007a00780b */ /* 0x000fe20003fae000 */
[--C-:B------:R-:W-:Y:S01]  /*5930*/  FFMA R129, R138, UR60, -R176.reuse ;  /* 0x0000003c8a817c23 */ /* 0x100fe200080008b0 */
[--C-:B------:R-:W-:Y:S01]  /*5940*/  FFMA R143, R143, UR60, -R176.reuse ;  /* 0x0000003c8f8f7c23 */ /* 0x100fe200080008b0 */
[----:B------:R-:W2:Y:S01]  /*5950*/  MUFU.EX2 R156, R156 ;  /* 0x0000009c009c7308 */ /* 0x000ea20000000800 */
[--C-:B------:R-:W-:Y:S01]  /*5960*/  FFMA R147, R147, UR60, -R176.reuse ;  /* 0x0000003c93937c23 */ /* 0x100fe200080008b0 */
[----:B------:R-:W-:Y:S01]  /*5970*/  @!P4 FMUL R121, R121, 0.5 ;  /* 0x3f0000007979c820 */ /* 0x000fe20000400000 */
[--C-:B------:R-:W-:Y:S01]  /*5980*/  FFMA R138, R154, UR60, -R176.reuse ;  /* 0x0000003c9a8a7c23 */ /* 0x100fe200080008b0 */
[--C-:B------:R-:W-:Y:S01]  /*5990*/  FFMA R154, R162, UR60, -R176.reuse ;  /* 0x0000003ca29a7c23 */ /* 0x100fe200080008b0 */
[--C-:B------:R-:W-:Y:S01]  /*59a0*/  FFMA R174, R174, UR60, -R176.reuse ;  /* 0x0000003caeae7c23 */ /* 0x100fe200080008b0 */
[--C-:B------:R-:W-:Y:S01]  /*59b0*/  FFMA R178, R178, UR60, -R176.reuse ;  /* 0x0000003cb2b27c23 */ /* 0x100fe200080008b0 */
[--C-:B------:R-:W-:Y:S01]  /*59c0*/  FFMA R179, R179, UR60, -R176.reuse ;  /* 0x0000003cb3b37c23 */ /* 0x100fe200080008b0 */
[----:B------:R-:W3:Y:S01]  /*59d0*/  MUFU.EX2 R173, R173 ;  /* 0x000000ad00ad7308 */ /* 0x000ee20000000800 */
[----:B-1----:R-:W-:Y:S01]  /*59e0*/  @!P6 FMUL R152, R152, R152 ;  /* 0x000000989898e220 */ /* 0x002fe20000400000 */
[----:B------:R-:W-:Y:S01]  /*59f0*/  FSETP.GEU.AND P6, PT, R123, -126, PT ;  /* 0xc2fc00007b00780b */ /* 0x000fe20003fce000 */
[----:B------:R-:W-:Y:S01]  /*5a00*/  @!P5 FMUL R122, R122, 0.5 ;  /* 0x3f0000007a7ad820 */ /* 0x000fe20000400000 */
[----:B------:R-:W-:Y:S01]  /*5a10*/  FADD R162, R128, R161 ;  /* 0x000000a180a27221 */ /* 0x000fe20000000000 */
[--C-:B------:R-:W-:Y:S01]  /*5a20*/  FFMA R180, R175, UR60, -R176.reuse ;  /* 0x0000003cafb47c23 */ /* 0x100fe200080008b0 */
[--C-:B------:R-:W-:Y:S01]  /*5a30*/  FFMA R182, R182, UR60, -R176.reuse ;  /* 0x0000003cb6b67c23 */ /* 0x100fe200080008b0 */
[----:B------:R-:W-:Y:S01]  /*5a40*/  FFMA R183, R183, UR60, -R176 ;  /* 0x0000003cb7b77c23 */ /* 0x000fe200080008b0 */
[----:B------:R-:W1:Y:S01]  /*5a50*/  MUFU.EX2 R121, R121 ;  /* 0x0000007900797308 */ /* 0x000e620000000800 */
[----:B--2---:R-:W-:Y:S01]  /*5a60*/  @!P3 FMUL R156, R156, R156 ;  /* 0x0000009c9c9cb220 */ /* 0x004fe20000400000 */
[----:B------:R-:W-:Y:S01]  /*5a70*/  FSETP.GEU.AND P3, PT, R125, -126, PT ;  /* 0xc2fc00007d00780b */ /* 0x000fe20003f6e000 */
[----:B------:R-:W-:Y:S01]  /*5a80*/  FMUL R181, R181, UR60 ;  /* 0x0000003cb5b57c20 */ /* 0x000fe20008400000 */
[----:B------:R-:W-:-:S02]  /*5a90*/  F2FP.BF16.F32.PACK_AB R136, R136, R145 ;  /* 0x000000918888723e */ /* 0x000fc400000010ff */
[----:B------:R-:W-:Y:S01]  /*5aa0*/  F2FP.BF16.F32.PACK_AB R128, R23, R128 ;  /* 0x000000801780723e */ /* 0x000fe200000010ff */
        /* <DEDUP_REMOVED lines=8> */
[----:B--2---:R-:W-:Y:S01]  /*5b30*/  FADD R122, -R10, R11 ;  /* 0x0000000b0a7a7221 */ /* 0x004fe20000000100 */
[----:B------:R-:W-:Y:S01]  /*5b40*/  FADD R11, R120, R145 ;  /* 0x00000091780b7221 */ /* 0x000fe20000000000 */
[----:B------:R-:W-:Y:S02]  /*5b50*/  F2FP.BF16.F32.PACK_AB R120, R15, R120 ;  /* 0x000000780f78723e */ /* 0x000fe400000010ff */
[----:B------:R-:W-:Y:S01]  /*5b60*/  @!P2 FMUL R127, R127, 0.5 ;  /* 0x3f0000007f7fa820 */ /* 0x000fe20000400000 */
[----:B------:R-:W1:Y:S01]  /*5b70*/  MUFU.EX2 R125, R125 ;  /* 0x0000007d007d7308 */ /* 0x000e620000000800 */
[----:B----4-:R-:W-:Y:S01]  /*5b80*/  @!P5 FMUL R126, R126, R126 ;  /* 0x0000007e7e7ed220 */ /* 0x010fe20000400000 */
[----:B------:R-:W-:Y:S01]  /*5b90*/  FSETP.GEU.AND P5, PT, R134, -126, PT ;  /* 0xc2fc00008600780b */ /* 0x000fe20003fae000 */
[----:B------:R-:W-:-:S04]  /*5ba0*/  FMUL R122, R122, UR60 ;  /* 0x0000003c7a7a7c20 */ /* 0x000fc80008400000 */
[----:B------:R-:W-:Y:S01]  /*5bb0*/  @!P4 FMUL R131, R131, 0.5 ;  /* 0x3f0000008383c820 */ /* 0x000fe20000400000 */
[----:B------:R-:W2:Y:S01]  /*5bc0*/  MUFU.EX2 R130, R127 ;  /* 0x0000007f00827308 */ /* 0x000ea20000000800 */
[----:B---3--:R-:W-:Y:S01]  /*5bd0*/  @!P6 FMUL R123, R123, R123 ;  /* 0x0000007b7b7be220 */ /* 0x008fe20000400000 */
[----:B------:R-:W-:-:S05]  /*5be0*/  FSETP.GEU.AND P6, PT, R135, -126, PT ;  /* 0xc2fc00008700780b */ /* 0x000fca0003fce000 */
[----:B------:R-:W-:Y:S01]  /*5bf0*/  @!P5 FMUL R134, R134, 0.5 ;  /* 0x3f0000008686d820 */ /* 0x000fe20000400000 */
[----:B------:R3:W4:Y:S01]  /*5c00*/  MUFU.EX2 R160, R131 ;  /* 0x0000008300a07308 */ /* 0x0007220000000800 */
[----:B-1----:R-:W-:Y:S01]  /*5c10*/  @!P3 FMUL R125, R125, R125 ;  /* 0x0000007d7d7db220 */ /* 0x002fe20000400000 */
[----:B------:R-:W-:-:S05]  /*5c20*/  FSETP.GEU.AND P3, PT, R139, -126, PT ;  /* 0xc2fc00008b00780b */ /* 0x000fca0003f6e000 */
[----:B------:R-:W-:Y:S01]  /*5c30*/  @!P6 FMUL R135, R135, 0.5 ;  /* 0x3f0000008787e820 */ /* 0x000fe20000400000 */
[----:B------:R1:W5:Y:S01]  /*5c40*/  MUFU.EX2 R127, R134 ;  /* 0x00000086007f7308 */ /* 0x0003620000000800 */
[----:B--2---:R-:W-:Y:S01]  /*5c50*/  @!P2 FMUL R130, R130, R130 ;  /* 0x000000828282a220 */ /* 0x004fe20000400000 */
[--C-:B---3--:R-:W-:Y:S01]  /*5c60*/  FFMA R131, R142, UR60, -R176.reuse ;  /* 0x0000003c8e837c23 */ /* 0x108fe200080008b0 */
[----:B------:R-:W-:Y:S01]  /*5c70*/  FSETP.GEU.AND P2, PT, R129, -126, PT ;  /* 0xc2fc00008100780b */ /* 0x000fe20003f4e000 */
[--C-:B------:R-:W-:Y:S01]  /*5c80*/  FFMA R142, R158, UR60, -R176.reuse ;  /* 0x0000003c9e8e7c23 */ /* 0x100fe200080008b0 */
[----:B------:R-:W-:Y:S01]  /*5c90*/  FFMA R158, R166, UR60, -R176 ;  /* 0x0000003ca69e7c23 */ /* 0x000fe200080008b0 */
[----:B------:R-:W-:Y:S01]  /*5ca0*/  FADD R166, R23, R144 ;  /* 0x0000009017a67221 */ /* 0x000fe20000000000 */
[----:B------:R-:W-:Y:S01]  /*5cb0*/  @!P3 FMUL R139, R139, 0.5 ;  /* 0x3f0000008b8bb820 */ /* 0x000fe20000400000 */
[----:B------:R2:W3:Y:S01]  /*5cc0*/  MUFU.EX2 R164, R135 ;  /* 0x0000008700a47308 */ /* 0x0004e20000000800 */
[--C-:B-1----:R-:W-:Y:S01]  /*5cd0*/  FFMA R134, R146, UR60, -R176.reuse ;  /* 0x0000003c92867c23 */ /* 0x102fe200080008b0 */
[----:B----4-:R-:W-:Y:S01]  /*5ce0*/  @!P4 FMUL R160, R160, R160 ;  /* 0x000000a0a0a0c220 */ /* 0x010fe20000400000 */
[----:B------:R-:W-:Y:S01]  /*5cf0*/  FSETP.GEU.AND P4, PT, R131, -126, PT ;  /* 0xc2fc00008300780b */ /* 0x000fe20003f8e000 */
[----:B------:R-:W-:Y:S01]  /*5d00*/  FFMA R146, R170, UR60, -R176 ;  /* 0x0000003caa927c23 */ /* 0x000fe200080008b0 */
[----:B------:R-:W-:Y:S01]  /*5d10*/  FADD R170, R137, R152 ;  /* 0x0000009889aa7221 */ /* 0x000fe20000000000 */
[----:B------:R-:W-:-:S02]  /*5d20*/  F2FP.BF16.F32.PACK_AB R144, R144, R161 ;  /* 0x000000a19090723e */ /* 0x000fc400000010ff */
[----:B------:R-:W1:Y:S01]  /*5d30*/  MUFU.EX2 R168, R139 ;  /* 0x0000008b00a87308 */ /* 0x000e620000000800 */
[----:B-----5:R-:W-:Y:S01]  /*5d40*/  @!P5 FMUL R127, R127, R127 ;  /* 0x0000007f7f7fd220 */ /* 0x020fe20000400000 */
[----:B------:R-:W-:Y:S01]  /*5d50*/  FSETP.GEU.AND P5, PT, R143, -126, PT ;  /* 0xc2fc00008f00780b */ /* 0x000fe20003fae000 */
[----:B------:R-:W-:Y:S01]  /*5d60*/  @!P2 FMUL R129, R129, 0.5 ;  /* 0x3f0000008181a820 */ /* 0x000fe20000400000 */
[--C-:B--2---:R-:W-:Y:S01]  /*5d70*/  FFMA R135, R150, UR60, -R176.reuse ;  /* 0x0000003c96877c23 */ /* 0x104fe200080008b0 */
[--C-:B------:R-:W-:Y:S01]  /*5d80*/  FFMA R150, R151, UR60, -R176.reuse ;  /* 0x0000003c97967c23 */ /* 0x100fe200080008b0 */
[----:B------:R-:W-:Y:S01]  /*5d90*/  FFMA R151, R163, UR60, -R176 ;  /* 0x0000003ca3977c23 */ /* 0x000fe200080008b0 */
[----:B------:R-:W-:Y:S01]  /*5da0*/  FADD R163, R19, R140 ;  /* 0x0000008c13a37221 */ /* 0x000fe20000000000 */
[----:B------:R-:W-:Y:S01]  /*5db0*/  @!P4 FMUL R131, R131, 0.5 ;  /* 0x3f0000008383c820 */ /* 0x000fe20000400000 */
[----:B---3--:R-:W-:Y:S01]  /*5dc0*/  @!P6 FMUL R164, R164, R164 ;  /* 0x000000a4a4a4e220 */ /* 0x008fe20000400000 */
[----:B------:R-:W-:Y:S01]  /*5dd0*/  FSETP.GEU.AND P6, PT, R134, -126, PT ;  /* 0xc2fc00008600780b */ /* 0x000fe20003fce000 */
[----:B------:R-:W2:Y:S01]  /*5de0*/  MUFU.EX2 R129, R129 ;  /* 0x0000008100817308 */ /* 0x000ea20000000800 */
[----:B------:R-:W-:Y:S01]  /*5df0*/  FADD R177, R163, R170 ;  /* 0x000000aaa3b17221 */ /* 0x000fe20000000000 */
[----:B------:R-:W-:Y:S01]  /*5e00*/  FADD R163, R14, R157 ;  /* 0x0000009d0ea37221 */ /* 0x000fe20000000000 */
[----:B------:R-:W-:Y:S01]  /*5e10*/  FADD R170, R18, R173 ;  /* 0x000000ad12aa7221 */ /* 0x000fe20000000000 */
[----:B------:R-:W-:Y:S01]  /*5e20*/  @!P5 FMUL R143, R143, 0.5 ;  /* 0x3f0000008f8fd820 */ /* 0x000fe20000400000 */
[----:B------:R-:W-:Y:S01]  /*5e30*/  F2FP.BF16.F32.PACK_AB R140, R140, R153 ;  /* 0x000000998c8c723e */ /* 0x000fe200000010ff */
[----:B-1----:R-:W-:Y:S01]  /*5e40*/  @!P3 FMUL R168, R168, R168 ;  /* 0x000000a8a8a8b220 */ /* 0x002fe20000400000 */
[----:B------:R-:W-:Y:S01]  /*5e50*/  FSETP.GEU.AND P3, PT, R135, -126, PT ;  /* 0xc2fc00008700780b */ /* 0x000fe20003f6e000 */
[----:B------:R-:W1:Y:S04]  /*5e60*/  MUFU.EX2 R131, R131 ;  /* 0x0000008300837308 */ /* 0x000e680000000800 */
[----:B------:R-:W-:-:S04]  /*5e70*/  @!P6 FMUL R134, R134, 0.5 ;  /* 0x3f0000008686e820 */ /* 0x000fc80000400000 */
[----:B------:R3:W4:Y:S01]  /*5e80*/  MUFU.EX2 R172, R143 ;  /* 0x0000008f00ac7308 */ /* 0x0007220000000800 */
[----:B--2---:R-:W-:Y:S01]  /*5e90*/  @!P2 FMUL R129, R129, R129 ;  /* 0x000000818181a220 */ /* 0x004fe20000400000 */
[----:B------:R-:W-:Y:S02]  /*5ea0*/  FSETP.GEU.AND P2, PT, R147, -126, PT ;  /* 0xc2fc00009300780b */ /* 0x000fe40003f4e000 */
[----:B------:R-:W-:-:S04]  /*5eb0*/  @!P3 FMUL R135, R135, 0.5 ;  /* 0x3f0000008787b820 */ /* 0x000fc80000400000 */
[----:B------:R-:W2:Y:S01]  /*5ec0*/  MUFU.EX2 R134, R134 ;  /* 0x0000008600867308 */ /* 0x000ea20000000800 */
[--C-:B---3--:R-:W-:Y:S01]  /*5ed0*/  FFMA R143, R155, UR60, -R176.reuse ;  /* 0x0000003c9b8f7c23 */ /* 0x108fe200080008b0 */
[----:B-1----:R-:W-:Y:S01]  /*5ee0*/  @!P4 FMUL R131, R131, R131 ;  /* 0x000000838383c220 */ /* 0x002fe20000400000 */
[----:B------:R-:W-:Y:S01]  /*5ef0*/  FSETP.GEU.AND P4, PT, R150, -126, PT ;  /* 0xc2fc00009600780b */ /* 0x000fe20003f8e000 */
[----:B------:R-:W-:Y:S01]  /*5f00*/  FFMA R155, R167, UR60, -R176 ;  /* 0x0000003ca79b7c23 */ /* 0x000fe200080008b0 */
[----:B------:R-:W-:Y:S01]  /*5f10*/  FADD R167, R132, R169 ;  /* 0x000000a984a77221 */ /* 0x000fe20000000000 */
[----:B------:R-:W-:Y:S01]  /*5f20*/  F2FP.BF16.F32.PACK_AB R132, R137, R132 ;  /* 0x000000848984723e */ /* 0x000fe200000010ff */
[----:B------:R-:W-:Y:S01]  /*5f30*/  @!P2 FMUL R147, R147, 0.5 ;  /* 0x3f0000009393a820 */ /* 0x000fe20000400000 */
[----:B------:R-:W1:Y:S01]  /*5f40*/  MUFU.EX2 R135, R135 ;  /* 0x0000008700877308 */ /* 0x000e620000000800 */
[----:B----4-:R-:W-:Y:S01]  /*5f50*/  @!P5 FMUL R172, R172, R172 ;  /* 0x000000acacacd220 */ /* 0x010fe20000400000 */
[----:B------:R-:W-:-:S06]  /*5f60*/  FSETP.GEU.AND P5, PT, R138, -126, PT ;  /* 0xc2fc00008a00780b */ /* 0x000fcc0003fae000 */
[----:B------:R3:W4:Y:S01]  /*5f70*/  MUFU.EX2 R139, R147 ;  /* 0x00000093008b7308 */ /* 0x0007220000000800 */
[----:B--2---:R-:W-:Y:S01]  /*5f80*/  @!P6 FMUL R134, R134, R134 ;  /* 0x000000868686e220 */ /* 0x004fe20000400000 */
[----:B------:R-:W-:Y:S01]  /*5f90*/  FSETP.GEU.AND P6, PT, R143, -126, PT ;  /* 0xc2fc00008f00780b */ /* 0x000fe20003fce000 */
[----:B------:R-:W-:-:S04]  /*5fa0*/  @!P4 FMUL R150, R150, 0.5 ;  /* 0x3f0000009696c820 */ /* 0x000fc80000400000 */
[----:B------:R-:W-:Y:S01]  /*5fb0*/  @!P5 FMUL R138, R138, 0.5 ;  /* 0x3f0000008a8ad820 */ /* 0x000fe20000400000 */
[--C-:B---3--:R-:W-:Y:S01]  /*5fc0*/  FFMA R147, R159, UR60, -R176.reuse ;  /* 0x0000003c9f937c23 */ /* 0x108fe200080008b0 */
[----:B-1----:R-:W-:Y:S01]  /*5fd0*/  @!P3 FMUL R135, R135, R135 ;  /* 0x000000878787b220 */ /* 0x002fe20000400000 */
[----:B------:R-:W1:Y:S01]  /*5fe0*/  MUFU.EX2 R150, R150 ;  /* 0x0000009600967308 */ /* 0x000e620000000800 */
[----:B------:R-:W-:Y:S01]  /*5ff0*/  FFMA R159, R171, UR60, -R176 ;  /* 0x0000003cab9f7c23 */ /* 0x000fe200080008b0 */
[----:B------:R-:W-:Y:S01]  /*6000*/  FADD R171, R11, R162 ;  /* 0x000000a20bab7221 */ /* 0x000fe20000000000 */
[----:B------:R-:W-:Y:S02]  /*6010*/  FSETP.GEU.AND P3, PT, R147, -126, PT ;  /* 0xc2fc00009300780b */ /* 0x000fe40003f6e000 */
[----:B------:R-:W-:Y:S01]  /*6020*/  @!P6 FMUL R143, R143, 0.5 ;  /* 0x3f0000008f8fe820 */ /* 0x000fe20000400000 */
[----:B------:R-:W-:Y:S01]  /*6030*/  FADD R162, R124, R153 ;  /* 0x000000997ca27221 */ /* 0x000fe20000000000 */
[----:B----4-:R-:W-:Y:S01]  /*6040*/  @!P2 FMUL R139, R139, R139 ;  /* 0x0000008b8b8ba220 */ /* 0x010fe20000400000 */
[----:B------:R-:W-:Y:S01]  /*6050*/  FSETP.GEU.AND P2, PT, R142, -126, PT ;  /* 0xc2fc00008e00780b */ /* 0x000fe20003f4e000 */
[----:B------:R-:W2:Y:S01]  /*6060*/  MUFU.EX2 R138, R138 ;  /* 0x0000008a008a7308 */ /* 0x000ea20000000800 */
[----:B------:R-:W-:Y:S01]  /*6070*/  FADD R176, R162, R167 ;  /* 0x000000a7a2b07221 */ /* 0x000fe20000000000 */
[----:B------:R-:W-:Y:S01]  /*6080*/  FADD R167, R141, R156 ;  /* 0x0000009c8da77221 */ /* 0x000fe20000000000 */
[----:B------:R-:W-:-:S02]  /*6090*/  F2FP.BF16.F32.PACK_AB R124, R19, R124 ;  /* 0x0000007c137c723e */ /* 0x000fc400000010ff */
[----:B------:R-:W-:-:S03]  /*60a0*/  FADD R171, R171, R176 ;  /* 0x000000b0abab7221 */ /* 0x000fc60000000000 */
[----:B------:R-:W3:Y:S01]  /*60b0*/  MUFU.EX2 R143, R143 ;  /* 0x0000008f008f7308 */ /* 0x000ee20000000800 */
[----:B------:R-:W-:Y:S01]  /*60c0*/  @!P3 FMUL R147, R147, 0.5 ;  /* 0x3f0000009393b820 */ /* 0x000fe20000400000 */
[----:B-1----:R-:W-:Y:S01]  /*60d0*/  @!P4 FMUL R150, R150, R150 ;  /* 0x000000969696c220 */ /* 0x002fe20000400000 */
[----:B------:R-:W-:Y:S01]  /*60e0*/  FSETP.GEU.AND P4, PT, R154, -126, PT ;  /* 0xc2fc00009a00780b */ /* 0x000fe20003f8e000 */
[----:B------:R-:W-:-:S04]  /*60f0*/  @!P2 FMUL R142, R142, 0.5 ;  /* 0x3f0000008e8ea820 */ /* 0x000fc80000400000 */
[----:B------:R-:W1:Y:S01]  /*6100*/  MUFU.EX2 R147, R147 ;  /* 0x0000009300937308 */ /* 0x000e620000000800 */
[----:B--2---:R-:W-:Y:S01]  /*6110*/  @!P5 FMUL R138, R138, R138 ;  /* 0x0000008a8a8ad220 */ /* 0x004fe20000400000 */
[----:B------:R-:W-:-:S06]  /*6120*/  FSETP.GEU.AND P5, PT, R151, -126, PT ;  /* 0xc2fc00009700780b */ /* 0x000fcc0003fae000 */
[----:B------:R-:W-:Y:S01]  /*6130*/  @!P4 FMUL R154, R154, 0.5 ;  /* 0x3f0000009a9ac820 */ /* 0x000fe20000400000 */
[----:B---3--:R-:W-:Y:S01]  /*6140*/  @!P6 FMUL R143, R143, R143 ;  /* 0x0000008f8f8fe220 */ /* 0x008fe20000400000 */
[----:B------:R-:W-:Y:S01]  /*6150*/  FSETP.GEU.AND P6, PT, R158, -126, PT ;  /* 0xc2fc00009e00780b */ /* 0x000fe20003fce000 */
[----:B------:R-:W2:Y:S03]  /*6160*/  MUFU.EX2 R142, R142 ;  /* 0x0000008e008e7308 */ /* 0x000ea60000000800 */
[----:B------:R-:W-:Y:S01]  /*6170*/  F2FP.BF16.F32.PACK_AB R137, R143, R138 ;  /* 0x0000008a8f89723e */ /* 0x000fe200000010ff */
[----:B------:R-:W-:Y:S01]  /*6180*/  @!P5 FMUL R151, R151, 0.5 ;  /* 0x3f0000009797d820 */ /* 0x000fe20000400000 */
[----:B-1----:R-:W-:Y:S01]  /*6190*/  @!P3 FMUL R147, R147, R147 ;  /* 0x000000939393b220 */ /* 0x002fe20000400000 */
[----:B------:R-:W-:Y:S02]  /*61a0*/  FSETP.GEU.AND P3, PT, R146, -126, PT ;  /* 0xc2fc00009200780b */ /* 0x000fe40003f6e000 */
[----:B------:R-:W1:Y:S04]  /*61b0*/  MUFU.EX2 R154, R154 ;  /* 0x0000009a009a7308 */ /* 0x000e680000000800 */
[----:B------:R-:W-:-:S04]  /*61c0*/  @!P6 FMUL R158, R158, 0.5 ;  /* 0x3f0000009e9ee820 */ /* 0x000fc80000400000 */
[----:B------:R-:W3:Y:S01]  /*61d0*/  MUFU.EX2 R151, R151 ;  /* 0x0000009700977308 */ /* 0x000ee20000000800 */
[----:B--2---:R-:W-:Y:S01]  /*61e0*/  @!P2 FMUL R142, R142, R142 ;  /* 0x0000008e8e8ea220 */ /* 0x004fe20000400000 */
[----:B------:R-:W-:Y:S01]  /*61f0*/  FSETP.GEU.AND P2, PT, R155, -126, PT ;  /* 0xc2fc00009b00780b */ /* 0x000fe20003f4e000 */
[----:B------:R-:W-:-:S05]  /*6200*/  @!P3 FMUL R146, R146, 0.5 ;  /* 0x3f0000009292b820 */ /* 0x000fca0000400000 */
[----:B------:R-:W2:Y:S01]  /*6210*/  MUFU.EX2 R158, R158 ;  /* 0x0000009e009e7308 */ /* 0x000ea20000000800 */
[----:B-1----:R-:W-:Y:S01]  /*6220*/  @!P4 FMUL R154, R154, R154 ;  /* 0x0000009a9a9ac220 */ /* 0x002fe20000400000 */
[----:B------:R-:W-:-:S03]  /*6230*/  FSETP.GEU.AND P4, PT, R159, -126, PT ;  /* 0xc2fc00009f00780b */ /* 0x000fc60003f8e000 */
[----:B------:R-:W-:Y:S01]  /*6240*/  FADD R184, R125, R154 ;  /* 0x0000009a7db87221 */ /* 0x000fe20000000000 */
[----:B------:R-:W-:Y:S01]  /*6250*/  F2FP.BF16.F32.PACK_AB R125, R160, R125 ;  /* 0x0000007da07d723e */ /* 0x000fe200000010ff */
[----:B------:R-:W-:Y:S01]  /*6260*/  @!P2 FMUL R155, R155, 0.5 ;  /* 0x3f0000009b9ba820 */ /* 0x000fe20000400000 */
[----:B------:R-:W1:Y:S01]  /*6270*/  MUFU.EX2 R146, R146 ;  /* 0x0000009200927308 */ /* 0x000e620000000800 */
[----:B---3--:R-:W-:Y:S01]  /*6280*/  @!P5 FMUL R151, R151, R151 ;  /* 0x000000979797d220 */ /* 0x008fe20000400000 */
[----:B------:R-:W-:-:S05]  /*6290*/  FSETP.GEU.AND P5, PT, R174, -126, PT ;  /* 0xc2fc0000ae00780b */ /* 0x000fca0003fae000 */
[----:B------:R-:W-:Y:S01]  /*62a0*/  @!P4 FMUL R159, R159, 0.5 ;  /* 0x3f0000009f9fc820 */ /* 0x000fe20000400000 */
[----:B------:R-:W3:Y:S01]  /*62b0*/  MUFU.EX2 R155, R155 ;  /* 0x0000009b009b7308 */ /* 0x000ee20000000800 */
[----:B--2---:R-:W-:Y:S01]  /*62c0*/  @!P6 FMUL R158, R158, R158 ;  /* 0x0000009e9e9ee220 */ /* 0x004fe20000400000 */
[----:B------:R-:W-:-:S05]  /*62d0*/  FSETP.GEU.AND P6, PT, R178, -126, PT ;  /* 0xc2fc0000b200780b */ /* 0x000fca0003fce000 */
[----:B------:R-:W-:Y:S01]  /*62e0*/  @!P5 FMUL R174, R174, 0.5 ;  /* 0x3f000000aeaed820 */ /* 0x000fe20000400000 */
[----:B------:R-:W2:Y:S01]  /*62f0*/  MUFU.EX2 R159, R159 ;  /* 0x0000009f009f7308 */ /* 0x000ea20000000800 */
[----:B-1----:R-:W-:Y:S01]  /*6300*/  @!P3 FMUL R146, R146, R146 ;  /* 0x000000929292b220 */ /* 0x002fe20000400000 */
[----:B------:R-:W-:-:S03]  /*6310*/  FSETP.GEU.AND P3, PT, R179, -126, PT ;  /* 0xc2fc0000b300780b */ /* 0x000fc60003f6e000 */
[----:B------:R-:W-:Y:S01]  /*6320*/  FADD R186, R129, R146 ;  /* 0x0000009281ba7221 */ /* 0x000fe20000000000 */
[----:B------:R-:W-:Y:S01]  /*6330*/  F2FP.BF16.F32.PACK_AB R129, R168, R129 ;  /* 0x00000081a881723e */ /* 0x000fe200000010ff */
[----:B------:R-:W-:Y:S01]  /*6340*/  @!P6 FMUL R178, R178, 0.5 ;  /* 0x3f000000b2b2e820 */ /* 0x000fe20000400000 */
[----:B------:R1:W4:Y:S01]  /*6350*/  MUFU.EX2 R10, R174 ;  /* 0x000000ae000a7308 */ /* 0x0003220000000800 */
[----:B---3--:R-:W-:Y:S01]  /*6360*/  @!P2 FMUL R155, R155, R155 ;  /* 0x0000009b9b9ba220 */ /* 0x008fe20000400000 */
[----:B------:R-:W-:-:S05]  /*6370*/  FSETP.GEU.AND P2, PT, R181, -126, PT ;  /* 0xc2fc0000b500780b */ /* 0x000fca0003f4e000 */
[----:B------:R-:W-:Y:S01]  /*6380*/  @!P3 FMUL R179, R179, 0.5 ;  /* 0x3f000000b3b3b820 */ /* 0x000fe20000400000 */
[----:B------:R3:W5:Y:S01]  /*6390*/  MUFU.EX2 R11, R178 ;  /* 0x000000b2000b7308 */ /* 0x0007620000000800 */
[----:B--2---:R-:W-:Y:S01]  /*63a0*/  @!P4 FMUL R159, R159, R159 ;  /* 0x0000009f9f9fc220 */ /* 0x004fe20000400000 */
[----:B------:R-:W-:Y:S01]  /*63b0*/  FSETP.GEU.AND P4, PT, R180, -126, PT ;  /* 0xc2fc0000b400780b */ /* 0x000fe20003f8e000 */
[----:B-1----:R-:W-:Y:S01]  /*63c0*/  FADD R174, R13, R166 ;  /* 0x000000a60dae7221 */ /* 0x002fe20000000000 */
[----:B------:R-:W-:Y:S01]  /*63d0*/  FADD R13, R12, R149 ;  /* 0x000000950c0d7221 */ /* 0x000fe20000000000 */
[----:B------:R-:W-:Y:S01]  /*63e0*/  FADD R166, R16, R165 ;  /* 0x000000a510a67221 */ /* 0x000fe20000000000 */
[----:B------:R-:W-:Y:S01]  /*63f0*/  FADD R185, R168, R159 ;  /* 0x0000009fa8b97221 */ /* 0x000fe20000000000 */
[----:B------:R-:W-:Y:S01]  /*6400*/  @!P2 FMUL R181, R181, 0.5 ;  /* 0x3f000000b5b5a820 */ /* 0x000fe20000400000 */
[----:B------:R1:W2:Y:S01]  /*6410*/  MUFU.EX2 R162, R179 ;  /* 0x000000b300a27308 */ /* 0x0002a20000000800 */
[----:B----4-:R-:W-:Y:S01]  /*6420*/  @!P5 FMUL R10, R10, R10 ;  /* 0x0000000a0a0ad220 */ /* 0x010fe20000400000 */
[----:B------:R-:W-:Y:S01]  /*6430*/  FSETP.GEU.AND P5, PT, R182, -126, PT ;  /* 0xc2fc0000b600780b */ /* 0x000fe20003fae000 */
[----:B------:R-:W-:Y:S01]  /*6440*/  FADD R175, R13, R166 ;  /* 0x000000a60daf7221 */ /* 0x000fe20000000000 */
[----:B---3--:R-:W-:Y:S01]  /*6450*/  FADD R178, R163, R170 ;  /* 0x000000aaa3b27221 */ /* 0x008fe20000000000 */
[----:B------:R-:W-:Y:S01]  /*6460*/  FADD R163, R17, R20 ;  /* 0x0000001411a37221 */ /* 0x000fe20000000000 */
[----:B------:R-:W-:Y:S01]  /*6470*/  FADD R166, R21, R22 ;  /* 0x0000001615a67221 */ /* 0x000fe20000000000 */
[----:B------:R-:W-:Y:S01]  /*6480*/  FADD R170, R133, R148 ;  /* 0x0000009485aa7221 */ /* 0x000fe20000000000 */
[----:B------:R-:W-:Y:S01]  /*6490*/  @!P4 FMUL R180, R180, 0.5 ;  /* 0x3f000000b4b4c820 */ /* 0x000fe20000400000 */
[----:B-----5:R-:W-:Y:S01]  /*64a0*/  @!P6 FMUL R11, R11, R11 ;  /* 0x0000000b0b0be220 */ /* 0x020fe20000400000 */
[----:B------:R-:W-:Y:S01]  /*64b0*/  FSETP.GEU.AND P6, PT, R183, -126, PT ;  /* 0xc2fc0000b700780b */ /* 0x000fe20003fce000 */
[----:B------:R-:W-:Y:S01]  /*64c0*/  FADD R170, R163, R170 ;  /* 0x000000aaa3aa7221 */ /* 0x000fe20000000000 */
[----:B------:R-:W-:Y:S01]  /*64d0*/  FADD R167, R166, R167 ;  /* 0x000000a7a6a77221 */ /* 0x000fe20000000000 */
[----:B------:R3:W4:Y:S01]  /*64e0*/  MUFU.EX2 R13, R180 ;  /* 0x000000b4000d7308 */ /* 0x0007220000000800 */
[----:B------:R-:W-:Y:S01]  /*64f0*/  FADD R187, R134, R11 ;  /* 0x0000000b86bb7221 */ /* 0x000fe20000000000 */
[----:B------:R-:W-:Y:S01]  /*6500*/  @!P5 FMUL R182, R182, 0.5 ;  /* 0x3f000000b6b6d820 */ /* 0x000fe20000400000 */
[----:B-1----:R-:W-:Y:S01]  /*6510*/  FADD R179, R121, R138 ;  /* 0x0000008a79b37221 */ /* 0x002fe20000000000 */
[----:B--2---:R-:W-:Y:S01]  /*6520*/  @!P3 FMUL R162, R162, R162 ;  /* 0x000000a2a2a2b220 */ /* 0x004fe20000400000 */
[----:B------:R-:W-:Y:S01]  /*6530*/  FSETP.GEU.AND P3, PT, R122, -126, PT ;  /* 0xc2fc00007a00780b */ /* 0x000fe20003f6e000 */
[----:B------:R-:W-:Y:S01]  /*6540*/  FADD R189, R184, R187 ;  /* 0x000000bbb8bd7221 */ /* 0x000fe20000000000 */
[----:B------:R-:W-:Y:S01]  /*6550*/  FADD R186, R179, R186 ;  /* 0x000000bab3ba7221 */ /* 0x000fe20000000000 */
[----:B------:R1:W2:Y:S01]  /*6560*/  MUFU.EX2 R166, R182 ;  /* 0x000000b600a67308 */ /* 0x0002a20000000800 */
[----:B---3--:R-:W-:Y:S01]  /*6570*/  FADD R180, R126, R143 ;  /* 0x0000008f7eb47221 */ /* 0x008fe20000000000 */
[----:B------:R-:W-:Y:S01]  /*6580*/  @!P6 FMUL R183, R183, 0.5 ;  /* 0x3f000000b7b7e820 */ /* 0x000fe20000400000 */
[----:B------:R-:W-:Y:S01]  /*6590*/  FADD R179, R123, R142 ;  /* 0x0000008e7bb37221 */ /* 0x000fe20000000000 */
[----:B------:R-:W-:Y:S01]  /*65a0*/  FADD R174, R174, R177 ;  /* 0x000000b1aeae7221 */ /* 0x000fe20000000000 */
[----:B------:R-:W-:Y:S01]  /*65b0*/  FADD R187, R180, R185 ;  /* 0x000000b9b4bb7221 */ /* 0x000fe20000000000 */
[----:B------:R-:W-:Y:S01]  /*65c0*/  FADD R180, R160, R151 ;  /* 0x00000097a0b47221 */ /* 0x000fe20000000000 */
[----:B------:R-:W-:Y:S01]  /*65d0*/  FADD R185, R139, R162 ;  /* 0x000000a28bb97221 */ /* 0x000fe20000000000 */
[----:B------:R3:W5:Y:S01]  /*65e0*/  MUFU.EX2 R163, R183 ;  /* 0x000000b700a37308 */ /* 0x0007620000000800 */
[----:B-1----:R-:W-:Y:S01]  /*65f0*/  FADD R182, R131, R10 ;  /* 0x0000000a83b67221 */ /* 0x002fe20000000000 */
[----:B------:R-:W-:Y:S01]  /*6600*/  @!P3 FMUL R122, R122, 0.5 ;  /* 0x3f0000007a7ab820 */ /* 0x000fe20000400000 */
[----:B----4-:R-:W-:Y:S01]  /*6610*/  @!P4 FMUL R13, R13, R13 ;  /* 0x0000000d0d0dc220 */ /* 0x010fe20000400000 */
[----:B------:R-:W-:Y:S01]  /*6620*/  FADD R190, R180, R185 ;  /* 0x000000b9b4be7221 */ /* 0x000fe20000000000 */
[----:B------:R-:W-:Y:S01]  /*6630*/  FADD R188, R179, R182 ;  /* 0x000000b6b3bc7221 */ /* 0x000fe20000000000 */
[----:B------:R-:W-:Y:S01]  /*6640*/  FADD R180, R127, R158 ;  /* 0x0000009e7fb47221 */ /* 0x000fe20000000000 */
[----:B------:R-:W-:Y:S01]  /*6650*/  FADD R179, R130, R147 ;  /* 0x0000009382b37221 */ /* 0x000fe20000000000 */
[----:B------:R-:W1:Y:S01]  /*6660*/  MUFU.EX2 R122, R122 ;  /* 0x0000007a007a7308 */ /* 0x000e620000000800 */
[----:B--2---:R-:W-:Y:S01]  /*6670*/  @!P5 FMUL R166, R166, R166 ;  /* 0x000000a6a6a6d220 */ /* 0x004fe20000400000 */
[----:B------:R-:W-:Y:S01]  /*6680*/  FADD R184, R172, R13 ;  /* 0x0000000dacb87221 */ /* 0x000fe20000000000 */
[----:B------:R-:W-:Y:S01]  /*6690*/  FADD R182, R164, R155 ;  /* 0x0000009ba4b67221 */ /* 0x000fe20000000000 */
[----:B------:R-:W-:Y:S01]  /*66a0*/  FADD R178, R175, R178 ;  /* 0x000000b2afb27221 */ /* 0x000fe20000000000 */
[----:B---3--:R-:W-:Y:S01]  /*66b0*/  FADD R183, R135, R166 ;  /* 0x000000a687b77221 */ /* 0x008fe20000000000 */
[----:B------:R-:W-:Y:S01]  /*66c0*/  FADD R179, R179, R184 ;  /* 0x000000b8b3b37221 */ /* 0x000fe20000000000 */
[----:B------:R-:W-:Y:S01]  /*66d0*/  FADD R167, R170, R167 ;  /* 0x000000a7aaa77221 */ /* 0x000fe20000000000 */
[----:B------:R-:W2:Y:S01]  /*66e0*/  MUFU.EX2 R181, R181 ;  /* 0x000000b500b57308 */ /* 0x000ea20000000800 */
[----:B-----5:R-:W-:Y:S01]  /*66f0*/  @!P6 FMUL R163, R163, R163 ;  /* 0x000000a3a3a3e220 */ /* 0x020fe20000400000 */
[----:B------:R-:W-:Y:S01]  /*6700*/  FADD R183, R180, R183 ;  /* 0x000000b7b4b77221 */ /* 0x000fe20000000000 */
        /* <DEDUP_REMOVED lines=8> */
[----:B------:R-:W-:Y:S01]  /*6790*/  SHF.L.U32 R167, R6, 0x1f, RZ ;  /* 0x0000001f06a77819 */ /* 0x000fe200000006ff */
[----:B------:R-:W-:Y:S01]  /*67a0*/  FADD R171, R171, R174 ;  /* 0x000000aeabab7221 */ /* 0x000fe20000000000 */
[----:B------:R-:W-:Y:S01]  /*67b0*/  FADD R182, R179, R182 ;  /* 0x000000b6b3b67221 */ /* 0x000fe20000000000 */
[----:B-1----:R-:W-:Y:S01]  /*67c0*/  @!P3 FMUL R122, R122, R122 ;  /* 0x0000007a7a7ab220 */ /* 0x002fe20000400000 */
[----:B------:R-:W-:-:S02]  /*67d0*/  F2FP.BF16.F32.PACK_AB R123, R130, R123 ;  /* 0x0000007b827b723e */ /* 0x000fc400000010ff */
[----:B------:R-:W-:Y:S01]  /*67e0*/  FADD R182, R187, R182 ;  /* 0x000000b6bbb67221 */ /* 0x000fe20000000000 */
[----:B--2---:R-:W-:Y:S01]  /*67f0*/  @!P2 FMUL R181, R181, R181 ;  /* 0x000000b5b5b5a220 */ /* 0x004fe20000400000 */
[----:B------:R1:W2:Y:S01]  /*6800*/  SYNCS.PHASECHK.TRANS64.TRYWAIT P2, [UR7+0x48000], R167 ;  /* 0x048000a7ff0075a7 */ /* 0x0002a20008040147 */
[----:B------:R-:W-:Y:S01]  /*6810*/  F2FP.BF16.F32.PACK_AB R130, R133, R16 ;  /* 0x000000108582723e */ /* 0x000fe200000010ff */
[----:B------:R-:W-:Y:S01]  /*6820*/  FADD R182, R183, R182 ;  /* 0x000000b6b7b67221 */ /* 0x000fe20000000000 */
[----:B------:R-:W-:Y:S01]  /*6830*/  F2FP.BF16.F32.PACK_AB R133, R139, R134 ;  /* 0x000000868b85723e */ /* 0x000fe200000010ff */
[----:B------:R-:W-:Y:S01]  /*6840*/  FFMA R3, R122, R3, R171 ;  /* 0x000000037a037223 */ /* 0x000fe200000000ab */
[----:B------:R-:W-:Y:S01]  /*6850*/  F2FP.BF16.F32.PACK_AB R145, R159, R146 ;  /* 0x000000929f91723e */ /* 0x000fe200000010ff */
[-C--:B------:R-:W-:Y:S01]  /*6860*/  FMUL R24, R24, R122.reuse ;  /* 0x0000007a18187220 */ /* 0x080fe20000400000 */
        /* <DEDUP_REMOVED lines=46> */
[----:B------:R-:W-:Y:S01]  /*6b50*/  FMUL R117, R117, R122 ;  /* 0x0000007a75757220 */ /* 0x000fe20000400000 */
[----:B------:R-:W-:Y:S01]  /*6b60*/  F2FP.BF16.F32.PACK_AB R121, R126, R121 ;  /* 0x000000797e79723e */ /* 0x000fe200000010ff */
[----:B------:R-:W-:Y:S01]  /*6b70*/  FFMA R4, R181, R4, R182 ;  /* 0x00000004b5047223 */ /* 0x000fe200000000b6 */
[----:B------:R-:W-:Y:S01]  /*6b80*/  F2FP.BF16.F32.PACK_AB R134, R141, R18 ;  /* 0x000000128d86723e */ /* 0x000fe200000010ff */
[----:B------:R-:W-:Y:S01]  /*6b90*/  FMUL R26, R26, R181 ;  /* 0x000000b51a1a7220 */ /* 0x000fe20000400000 */
[----:B------:R-:W-:Y:S01]  /*6ba0*/  F2FP.BF16.F32.PACK_AB R135, R150, R135 ;  /* 0x000000879687723e */ /* 0x000fe200000010ff */
[----:B------:R-:W-:Y:S01]  /*6bb0*/  FMUL R27, R27, R181 ;  /* 0x000000b51b1b7220 */ /* 0x000fe20000400000 */
[----:B------:R-:W-:Y:S01]  /*6bc0*/  F2FP.BF16.F32.PACK_AB R138, R20, R149 ;  /* 0x00000095148a723e */ /* 0x000fe200000010ff */
[-C--:B------:R-:W-:Y:S01]  /*6bd0*/  FMUL R30, R30, R181.reuse ;  /* 0x000000b51e1e7220 */ /* 0x080fe20000400000 */
[----:B------:R-:W-:Y:S01]  /*6be0*/  F2FP.BF16.F32.PACK_AB R139, R147, R142 ;  /* 0x0000008e938b723e */ /* 0x000fe200000010ff */
[----:B------:R-:W-:Y:S01]  /*6bf0*/  FMUL R31, R31, R181 ;  /* 0x000000b51f1f7220 */ /* 0x000fe20000400000 */
[----:B------:R-:W-:Y:S01]  /*6c00*/  F2FP.BF16.F32.PACK_AB R146, R148, R165 ;  /* 0x000000a59492723e */ /* 0x000fe200000010ff */
[-C--:B------:R-:W-:Y:S01]  /*6c10*/  FMUL R34, R34, R181.reuse ;  /* 0x000000b522227220 */ /* 0x080fe20000400000 */
        /* <DEDUP_REMOVED lines=44> */
[----:B------:R-:W-:-:S02]  /*6ee0*/  F2FP.BF16.F32.PACK_AB R126, R21, R14 ;  /* 0x0000000e157e723e */ /* 0x000fc400000010ff */
[----:B------:R-:W-:Y:S02]  /*6ef0*/  F2FP.BF16.F32.PACK_AB R127, R164, R127 ;  /* 0x0000007fa47f723e */ /* 0x000fe400000010ff */
[----:B------:R-:W-:Y:S02]  /*6f00*/  F2FP.BF16.F32.PACK_AB R131, R172, R131 ;  /* 0x00000083ac83723e */ /* 0x000fe400000010ff */
[----:B------:R-:W-:Y:S02]  /*6f10*/  F2FP.BF16.F32.PACK_AB R141, R151, R154 ;  /* 0x0000009a978d723e */ /* 0x000fe400000010ff */
[----:B------:R-:W-:Y:S02]  /*6f20*/  F2FP.BF16.F32.PACK_AB R142, R22, R157 ;  /* 0x0000009d168e723e */ /* 0x000fe400000010ff */
[----:B------:R-:W-:Y:S02]  /*6f30*/  F2FP.BF16.F32.PACK_AB R143, R155, R158 ;  /* 0x0000009e9b8f723e */ /* 0x000fe400000010ff */
[----:B------:R-:W-:-:S02]  /*6f40*/  F2FP.BF16.F32.PACK_AB R147, R13, R10 ;  /* 0x0000000a0d93723e */ /* 0x000fc400000010ff */
[----:B------:R-:W-:Y:S02]  /*6f50*/  F2FP.BF16.F32.PACK_AB R148, R152, R169 ;  /* 0x000000a99894723e */ /* 0x000fe400000010ff */
[----:B------:R-:W-:Y:S02]  /*6f60*/  F2FP.BF16.F32.PACK_AB R149, R162, R11 ;  /* 0x0000000ba295723e */ /* 0x000fe400000010ff */
[----:B------:R-:W-:Y:S01]  /*6f70*/  F2FP.BF16.F32.PACK_AB R150, R156, R173 ;  /* 0x000000ad9c96723e */ /* 0x000fe200000010ff */
[----:B-12---:R-:W-:Y:S06]  /*6f80*/  @!P0 BRA `(.L_x_27) ;  /* 0x0000000000048947 */ /* 0x006fec0003800000 */
[----:B------:R-:W-:Y:S01]  /*6f90*/  BPT.TRAP 0x1 ;  /* 0x000000040000795c */ /* 0x000fe20000300000 */
.L_x_27:
[----:B------:R-:W-:Y:S05]  /*6fa0*/  @P2 BRA `(.L_x_28) ;  /* 0x0000000000082947 */ /* 0x000fea0003800000 */
[----:B------:R-:W1:Y:S02]  /*6fb0*/  SYNCS.PHASECHK.TRANS64.TRYWAIT P2, [UR7+0x48000], R167 ;  /* 0x048000a7ff0075a7 */ /* 0x000e640008040147 */
[----:B-1----:R-:W-:Y:S05]  /*6fc0*/  @!P2 BRA `(.L_x_29) ;  /* 0x000000780084a947 */ /* 0x002fea0003800000 */
.L_x_28:
[----:B------:R-:W-:Y:S01]  /*6fd0*/  UIMAD UR10, UR6, 0xc00, UR57 ;  /* 0x00000c00060a78a4 */ /* 0x000fe2000f8e0239 */
[----:B------:R-:W-:Y:S01]  /*6fe0*/  WARPGROUP.ARRIVE ;  /* 0x00000000000079c5 */ /* 0x000fe20000000000 */
[----:B------:R-:W-:Y:S01]  /*6ff0*/  UMOV UR11, 0x40000040 ;  /* 0x40000040000b7882 */ /* 0x000fe20000000000 */
[----:B------:R-:W-:Y:S01]  /*7000*/  UMOV UR15, 0x40000040 ;  /* 0x40000040000f7882 */ /* 0x000fe20000000000 */
[----:B------:R-:W-:Y:S01]  /*7010*/  UIADD3 UR14, UR10, 0x80, URZ ;  /* 0x000000800a0e7890 */ /* 0x000fe2000fffe03f */
[----:B------:R-:W-:-:S04]  /*7020*/  F2FP.BF16.F32.PACK_AB R151, R163, R166 ;  /* 0x000000a6a397723e */ /* 0x000fc800000010ff */
[----:B------:R-:W-:Y:S01]  /*7030*/  HGMMA.64x192x16.F32.BF16 R24, R120, gdesc[UR8].tnspB, R24, gsb0 ;  /* 0x42e0000878187df0 */ /* 0x000fe20008001818 */
[----:B------:R-:W-:Y:S02]  /*7040*/  UMOV UR11, 0x40000040 ;  /* 0x40000040000b7882 */ /* 0x000fe40000000000 */
        /* <DEDUP_REMOVED lines=25> */
[----:B------:R-:W-:Y:S01]  /*71e0*/  UIADD3 UR10, UR10, 0x380, URZ ;  /* 0x000003800a0a7890 */ /* 0x000fe2000fffe03f */
[----:B------:R-:W-:Y:S02]  /*71f0*/  WARPGROUP.DEPBAR.LE gsb0, 0x0 ;  /* 0x00008000000079c5 */ /* 0x000fe40000010000 */
[----:B------:R-:W-:-:S14]  /*7200*/  WARPGROUP.ARRIVE ;  /* 0x00000000000079c5 */ /* 0x000fdc0000000000 */
[----:B------:R-:W-:Y:S03]  /*7210*/  HGMMA.64x192x16.F32.BF16 R24, R144, gdesc[UR12].tnspB, R24, gsb0 ;  /* 0x42e0000c90187df0 */ /* 0x000fe60008001818 */
[----:B------:R-:W-:Y:S02]  /*7220*/  WARPGROUP.DEPBAR.LE gsb0, 0x0 ;  /* 0x00008000000079c5 */ /* 0x000fe40000010000 */
[----:B------:R-:W-:-:S15]  /*7230*/  WARPGROUP.ARRIVE ;  /* 0x00000000000079c5 */ /* 0x000fde0000000000 */
[----:B------:R-:W-:Y:S03]  /*7240*/  HGMMA.64x192x16.F32.BF16 R24, R148, gdesc[UR8].tnspB, R24, gsb0 ;  /* 0x42e0000894187df0 */ /* 0x000fe60008001818 */
[----:B------:R-:W-:Y:S02]  /*7250*/  WARPGROUP.DEPBAR.LE gsb0, 0x0 ;  /* 0x00008000000079c5 */ /* 0x000fe40000010000 */
[----:B------:R-:W-:Y:S05]  /*7260*/  @!P0 BRA `(.L_x_30) ;  /* 0x0000000000048947 */ /* 0x000fea0003800000 */
[----:B------:R-:W-:Y:S01]  /*7270*/  BPT.TRAP 0x1 ;  /* 0x000000040000795c */ /* 0x000fe20000300000 */
.L_x_30:
[----:B------:R-:W-:-:S04]  /*7280*/  ULEA UR7, UR59, UR36, 0x3 ;  /* 0x000000243b077291 */ /* 0x000fc8000f8e183f */
[----:B------:R-:W-:-:S04]  /*7290*/  UIADD3 UR7, UR7, 0x48028, URZ ;  /* 0x0004802807077890 */ /* 0x000fc8000fffe03f */
[----:B------:R-:W-:-:S09]  /*72a0*/  UPRMT UR7, URZ, 0x654, UR7 ;  /* 0x000006543f077896 */ /* 0x000fd20008000007 */
[----:B------:R-:W-:Y:S01]  /*72b0*/  SYNCS.ARRIVE.TRANS64.RED.A1T0 RZ, [UR7], RZ ;  /* 0x000000ffffff79a7 */ /* 0x000fe20008100407 */
[----:B------:R-:W-:Y:S05]  /*72c0*/  @P1 BRA `(.L_x_31) ;  /* 0x0000000000041947 */ /* 0x000fea0003800000 */
[----:B------:R-:W-:Y:S01]  /*72d0*/  BPT.TRAP 0x1 ;  /* 0x000000040000795c */ /* 0x000fe20000300000 */
.L_x_31:
[----:B------:R-:W-:-:S04]  /*72e0*/  UIADD3 UR59, UR59, 0x1, URZ ;  /* 0x000000013b3b7890 */ /* 0x000fc8000fffe03f */
[----:B------:R-:W-:-:S04]  /*72f0*/  UISETP.NE.AND UP0, UPT, UR59, 0x5, UPT ;  /* 0x000000053b00788c */ /* 0x000fc8000bf05270 */
[----:B------:R-:W-:Y:S01]  /*7300*/  USEL UR59, UR59, URZ, UP0 ;  /* 0x0000003f3b3b7287 */ /* 0x000fe20008000000 */
[----:B------:R-:W-:Y:S11]  /*7310*/  @!P0 BRA `(.L_x_32) ;  /* 0x0000000000048947 */ /* 0x000ff60003800000 */
[----:B------:R-:W-:Y:S01]  /*7320*/  BPT.TRAP 0x1 ;  /* 0x000000040000795c */ /* 0x000fe20000300000 */
.L_x_32:
[----:B------:R-:W-:-:S04]  /*7330*/  ULEA UR7, UR59, UR36, 0x3 ;  /* 0x000000243b077291 */ /* 0x000fc8000f8e183f */
[----:B------:R-:W-:-:S04]  /*7340*/  UIADD3 UR7, UR7, 0x48028, URZ ;  /* 0x0004802807077890 */ /* 0x000fc8000fffe03f */
[----:B------:R-:W-:-:S09]  /*7350*/  UPRMT UR7, URZ, 0x654, UR7 ;  /* 0x000006543f077896 */ /* 0x000fd20008000007 */
[----:B------:R-:W-:Y:S01]  /*7360*/  SYNCS.ARRIVE.TRANS64.RED.A1T0 RZ, [UR7], RZ ;  /* 0x000000ffffff79a7 */ /* 0x000fe20008100407 */
[----:B------:R-:W-:Y:S05]  /*7370*/  @P1 BRA `(.L_x_33) ;  /* 0x0000000000041947 */ /* 0x000fea0003800000 */
[----:B------:R-:W-:Y:S01]  /*7380*/  BPT.TRAP 0x1 ;  /* 0x000000040000795c */ /* 0x000fe20000300000 */
.L_x_33:
[----:B------:R-:W-:Y:S01]  /*7390*/  UIADD3 UR6, UR6, 0x1, URZ ;  /* 0x0000000106067890 */ /* 0x000fe2000fffe03f */
[C---:B------:R-:W-:Y:S01]  /*73a0*/  ISETP.GT.AND P2, PT, R8.reuse, 0x2, PT ;  /* 0x000000020800780c */ /* 0x040fe20003f44270 */
[----:B------:R-:W-:Y:S01]  /*73b0*/  UIADD3 UR59, UR59, 0x1, URZ ;  /* 0x000000013b3b7890 */ /* 0x000fe2000fffe03f */
[----:B------:R-:W-:Y:S01]  /*73c0*/  IADD3 R8, R8, -0x1, RZ ;  /* 0xffffffff08087810 */ /* 0x000fe20007ffe0ff */
[----:B------:R-:W-:Y:S01]  /*73d0*/  UISETP.NE.AND UP2, UPT, UR6, 0x5, UPT ;  /* 0x000000050600788c */ /* 0x000fe2000bf45270 */
[----:B------:R-:W-:Y:S01]  /*73e0*/  IADD3 R5, R5, 0x80, RZ ;  /* 0x0000008005057810 */ /* 0x000fe20007ffe0ff */
[----:B------:R-:W-:Y:S01]  /*73f0*/  UISETP.NE.AND UP0, UPT, UR59, 0x5, UPT ;  /* 0x000000053b00788c */ /* 0x000fe2000bf05270 */
[----:B------:R-:W-:Y:S01]  /*7400*/  MOV R11, R7 ;  /* 0x00000007000b7202 */ /* 0x000fe20000000f00 */
[----:B------:R-:W-:Y:S01]  /*7410*/  USEL UR7, URZ, 0x1, UP2 ;  /* 0x000000013f077887 */ /* 0x000fe20009000000 */
[----:B------:R-:W-:Y:S01]  /*7420*/  MOV R13, R9 ;  /* 0x00000009000d7202 */ /* 0x000fe20000000f00 */
[----:B------:R-:W-:-:S02]  /*7430*/  USEL UR59, UR59, URZ, UP0 ;  /* 0x0000003f3b3b7287 */ /* 0x000fc40008000000 */
[----:B------:R-:W-:Y:S02]  /*7440*/  USEL UR58, UR6, URZ, UP2 ;  /* 0x0000003f063a7287 */ /* 0x000fe40009000000 */
[----:B------:R-:W-:Y:S01]  /*7450*/  LOP3.LUT R6, R6, UR7, RZ, 0x3c, !PT ;  /* 0x0000000706067c12 */ /* 0x000fe2000f8e3cff */
[----:B------:R-:W-:Y:S09]  /*7460*/  @P2 BRA `(.L_x_34) ;  /* 0xffffffd0002c2947 */ /* 0x000ff2000383ffff */
.L_x_23:
[----:B------:R-:W-:-:S13]  /*7470*/  ISETP.GE.AND P2, PT, R8, 0x1, PT ;  /* 0x000000010800780c */ /* 0x000fda0003f46270 */
[----:B------:R-:W-:Y:S05]  /*7480*/  @!P2 BRA `(.L_x_35) ;  /* 0x000000380058a947 */ /* 0x000fea0003800000 */
[----:B-1----:R-:W-:Y:S01]  /*7490*/  MOV R10, R7 ;  /* 0x00000007000a7202 */ /* 0x002fe20000000f00 */
[----:B------:R-:W-:Y:S01]  /*74a0*/  ULDC UR60, c[0x0][0x604] ;  /* 0x00018100003c7ab9 */ /* 0x000fe20000000800 */
[----:B------:R-:W-:-:S07]  /*74b0*/  MOV R11, R9 ;  /* 0x00000009000b7202 */ /* 0x000fce0000000f00 */
.L_x_46:
[----:B------:R-:W-:Y:S05]  /*74c0*/  @!P0 BRA `(.L_x_36) ;  /* 0x0000000000048947 */ /* 0x000fea0003800000 */
[----:B------:R-:W-:Y:S01]  /*74d0*/  BPT.TRAP 0x1 ;  /* 0x000000040000795c */ /* 0x000fe20000300000 */
.L_x_36:
[----:B------:R-:W-:Y:S01]  /*74e0*/  ULEA UR6, UR58, UR36, 0x3 ;  /* 0x000000243a067291 */ /* 0x000fe2000f8e183f */
[----:B------:R-:W-:-:S08]  /*74f0*/  SHF.L.U32 R7, R6, 0x1f, RZ ;  /* 0x0000001f06077819 */ /* 0x000fd000000006ff */
[----:B------:R-:W1:Y:S02]  /*7500*/  SYNCS.PHASECHK.TRANS64.TRYWAIT P2, [UR6+0x48000], R7 ;  /* 0x04800007ff0075a7 */ /* 0x000e640008040146 */
[----:B-1----:R-:W-:Y:S05]  /*7510*/  @!P2 BRA `(.L_x_37) ;  /* 0x000000740048a947 */ /* 0x002fea0003800000 */
.L_x_114:
        /* <DEDUP_REMOVED lines=67> */
.L_x_38:
[C---:B------:R-:W-:Y:S01]  /*7950*/  IADD3 R15, R5.reuse, 0x1, RZ ;  /* 0x00000001050f7810 */ /* 0x040fe20007ffe0ff */
[----:B------:R-:W-:Y:S01]  /*7960*/  ULEA UR7, UR6, UR36, 0x3 ;  /* 0x0000002406077291 */ /* 0x000fe2000f8e183f */
[C---:B------:R-:W-:Y:S02]  /*7970*/  ISETP.GE.AND P2, PT, R0.reuse, R5, PT ;  /* 0x000000050000720c */ /* 0x040fe40003f46270 */
[C---:B-1----:R-:W-:Y:S02]  /*7980*/  IADD3 R7, R5.reuse, 0x8, RZ ;  /* 0x0000000805077810 */ /* 0x042fe40007ffe0ff */
[----:B------:R-:W-:Y:S02]  /*7990*/  ISETP.GE.AND P3, PT, R0, R15, PT ;  /* 0x0000000f0000720c */ /* 0x000fe40003f66270 */
[----:B------:R-:W-:Y:S02]  /*79a0*/  FSEL R9, R120, -INF , P2 ;  /* 0xff80000078097808 */ /* 0x000fe40001000000 */
[----:B------:R-:W-:-:S02]  /*79b0*/  IADD3 R17, R5, 0x9, RZ ;  /* 0x0000000905117810 */ /* 0x000fc40007ffe0ff */
[C---:B------:R-:W-:Y:S02]  /*79c0*/  ISETP.GE.AND P2, PT, R0.reuse, R7, PT ;  /* 0x000000070000720c */ /* 0x040fe40003f46270 */
[----:B------:R-:W-:Y:S02]  /*79d0*/  FSEL R121, R121, -INF , P3 ;  /* 0xff80000079797808 */ /* 0x000fe40001800000 */
[----:B------:R-:W-:Y:S02]  /*79e0*/  FMNMX R12, R9, R10, !PT ;  /* 0x0000000a090c7209 */ /* 0x000fe40007800000 */
[----:B------:R-:W-:Y:S02]  /*79f0*/  IADD3 R19, R5, 0x10, RZ ;  /* 0x0000001005137810 */ /* 0x000fe40007ffe0ff */
[----:B------:R-:W-:Y:S02]  /*7a00*/  ISETP.GE.AND P3, PT, R0, R17, PT ;  /* 0x000000110000720c */ /* 0x000fe40003f66270 */
[----:B------:R-:W-:-:S02]  /*7a10*/  FSEL R124, R124, -INF , P2 ;  /* 0xff8000007c7c7808 */ /* 0x000fc40001000000 */
[----:B------:R-:W-:Y:S02]  /*7a20*/  FMNMX R13, R121, R12, !PT ;  /* 0x0000000c790d7209 */ /* 0x000fe40007800000 */
[----:B------:R-:W-:Y:S02]  /*7a30*/  IADD3 R21, R5, 0x11, RZ ;  /* 0x0000001105157810 */ /* 0x000fe40007ffe0ff */
[----:B------:R-:W-:Y:S02]  /*7a40*/  ISETP.GE.AND P2, PT, R0, R19, PT ;  /* 0x000000130000720c */ /* 0x000fe40003f46270 */
[----:B------:R-:W-:Y:S02]  /*7a50*/  FSEL R125, R125, -INF , P3 ;  /* 0xff8000007d7d7808 */ /* 0x000fe40001800000 */
[----:B------:R-:W-:Y:S02]  /*7a60*/  FMNMX R12, R124, R13, !PT ;  /* 0x0000000d7c0c7209 */ /* 0x000fe40007800000 */
[----:B------:R-:W-:-:S02]  /*7a70*/  IADD3 R23, R5, 0x18, RZ ;  /* 0x0000001805177810 */ /* 0x000fc40007ffe0ff */
[----:B------:R-:W-:Y:S02]  /*7a80*/  ISETP.GE.AND P3, PT, R0, R21, PT ;  /* 0x000000150000720c */ /* 0x000fe40003f66270 */
        /* <DEDUP_REMOVED lines=102> */
[----:B------:R-:W-:Y:S02]  /*80f0*/  ISETP.GE.AND P3, PT, R0, R13, PT ;  /* 0x0000000d0000720c */ /* 0x000fe40003f66270 */
[----:B------:R-:W-:Y:S02]  /*8100*/  FSEL R180, R180, -INF , P2 ;  /* 0xff800000b4b47808 */ /* 0x000fe40001000000 */
[----:B------:R-:W-:Y:S02]  /*8110*/  FMNMX R233, R177, R12, !PT ;  /* 0x0000000cb1e97209 */ /* 0x000fe40007800000 */
[----:B------:R-:W-:Y:S02]  /*8120*/  FSEL R181, R181, -INF , P3 ;  /* 0xff800000b5b57808 */ /* 0x000fe40001800000 */
[----:B------:R-:W-:-:S02]  /*8130*/  FMNMX R12, R180, R233, !PT ;  /* 0x000000e9b40c7209 */ /* 0x000fc40007800000 */
[----:B------:R-:W-:Y:S02]  /*8140*/  ISETP.GE.AND P5, PT, R2, R19, PT ;  /* 0x000000130200720c */ /* 0x000fe40003fa6270 */
[----:B------:R-:W-:Y:S02]  /*8150*/  FMNMX R12, R181, R12, !PT ;  /* 0x0000000cb50c7209 */ /* 0x000fe40007800000 */
[----:B------:R-:W-:Y:S02]  /*8160*/  FSEL R130, R130, -INF , P5 ;  /* 0xff80000082827808 */ /* 0x000fe40002800000 */
[C---:B------:R-:W-:Y:S01]  /*8170*/  ISETP.GE.AND P5, PT, R2.reuse, R189, PT ;  /* 0x000000bd0200720c */ /* 0x040fe20003fa6270 */
[----:B------:R-:W1:Y:S01]  /*8180*/  SHFL.BFLY PT, R233, R12, 0x1, 0x1f ;  /* 0x0c201f000ce97f89 */ /* 0x000e6200000e0000 */
[----:B------:R-:W-:Y:S02]  /*8190*/  ISETP.GE.AND P6, PT, R2, R21, PT ;  /* 0x000000150200720c */ /* 0x000fe40003fc6270 */
[----:B------:R-:W-:-:S02]  /*81a0*/  FSEL R139, R139, -INF , P5 ;  /* 0xff8000008b8b7808 */ /* 0x000fc40002800000 */
[C---:B------:R-:W-:Y:S02]  /*81b0*/  ISETP.GE.AND P5, PT, R2.reuse, R199, PT ;  /* 0x000000c70200720c */ /* 0x040fe40003fa6270 */
[----:B------:R-:W-:Y:S02]  /*81c0*/  FSEL R131, R131, -INF , P6 ;  /* 0xff80000083837808 */ /* 0x000fe40003000000 */
[----:B------:R-:W-:Y:S02]  /*81d0*/  ISETP.GE.AND P6, PT, R2, R191, PT ;  /* 0x000000bf0200720c */ /* 0x000fe40003fc6270 */
[----:B------:R-:W-:Y:S02]  /*81e0*/  FSEL R150, R150, -INF , P5 ;  /* 0xff80000096967808 */ /* 0x000fe40002800000 */
[C---:B------:R-:W-:Y:S02]  /*81f0*/  ISETP.GE.AND P4, PT, R2.reuse, R7, PT ;  /* 0x000000070200720c */ /* 0x040fe40003f86270 */
[----:B------:R-:W-:-:S02]  /*8200*/  ISETP.GE.AND P5, PT, R2, R209, PT ;  /* 0x000000d10200720c */ /* 0x000fc40003fa6270 */
[----:B------:R-:W-:Y:S02]  /*8210*/  FSEL R142, R142, -INF , P6 ;  /* 0xff8000008e8e7808 */ /* 0x000fe40003000000 */
[----:B------:R-:W-:Y:S02]  /*8220*/  ISETP.GE.AND P6, PT, R2, R201, PT ;  /* 0x000000c90200720c */ /* 0x000fe40003fc6270 */
[----:B------:R-:W-:Y:S02]  /*8230*/  FSEL R159, R159, -INF , P5 ;  /* 0xff8000009f9f7808 */ /* 0x000fe40002800000 */
[----:B------:R-:W-:Y:S02]  /*8240*/  FSEL R151, R151, -INF , P6 ;  /* 0xff80000097977808 */ /* 0x000fe40003000000 */
[----:B-1----:R-:W-:Y:S02]  /*8250*/  FMNMX R233, R12, R233, !PT ;  /* 0x000000e90ce97209 */ /* 0x002fe40007800000 */
[----:B------:R-:W-:-:S02]  /*8260*/  ISETP.GE.AND P6, PT, R2, R213, PT ;  /* 0x000000d50200720c */ /* 0x000fc40003fc6270 */
[----:B------:R-:W-:Y:S01]  /*8270*/  ISETP.GE.AND P3, PT, R2, R15, PT ;  /* 0x0000000f0200720c */ /* 0x000fe20003f66270 */
[----:B------:R-:W1:Y:S01]  /*8280*/  SHFL.BFLY PT, R12, R233, 0x2, 0x1f ;  /* 0x0c401f00e90c7f89 */ /* 0x000e6200000e0000 */
[----:B------:R-:W-:Y:S02]  /*8290*/  FSEL R162, R162, -INF , P6 ;  /* 0xff800000a2a27808 */ /* 0x000fe40003000000 */
[----:B------:R-:W-:Y:S02]  /*82a0*/  ISETP.GE.AND P6, PT, R2, R5, PT ;  /* 0x000000050200720c */ /* 0x000fe40003fc6270 */
[----:B------:R-:W-:Y:S02]  /*82b0*/  FSEL R123, R123, -INF , P3 ;  /* 0xff8000007b7b7808 */ /* 0x000fe40001800000 */
[----:B------:R-:W-:Y:S02]  /*82c0*/  FSEL R16, R122, -INF , P6 ;  /* 0xff8000007a107808 */ /* 0x000fe40003000000 */
[----:B------:R-:W-:-:S02]  /*82d0*/  ISETP.GE.AND P2, PT, R2, R17, PT ;  /* 0x000000110200720c */ /* 0x000fc40003f46270 */
[----:B------:R-:W-:Y:S02]  /*82e0*/  FSEL R126, R126, -INF , P4 ;  /* 0xff8000007e7e7808 */ /* 0x000fe40002000000 */
[C---:B------:R-:W-:Y:S02]  /*82f0*/  ISETP.GE.AND P4, PT, R2.reuse, R185, PT ;  /* 0x000000b90200720c */ /* 0x040fe40003f86270 */
[C---:B------:R-:W-:Y:S02]  /*8300*/  ISETP.GE.AND P3, PT, R2.reuse, R23, PT ;  /* 0x000000170200720c */ /* 0x040fe40003f66270 */
[----:B------:R-:W-:Y:S02]  /*8310*/  FSEL R127, R127, -INF , P2 ;  /* 0xff8000007f7f7808 */ /* 0x000fe40001000000 */
[----:B------:R-:W-:Y:S02]  /*8320*/  ISETP.GE.AND P2, PT, R2, R187, PT ;  /* 0x000000bb0200720c */ /* 0x000fe40003f46270 */
[----:B------:R-:W-:-:S02]  /*8330*/  FSEL R135, R135, -INF , P4 ;  /* 0xff80000087877808 */ /* 0x000fc40002000000 */
[----:B------:R-:W-:Y:S02]  /*8340*/  ISETP.GE.AND P4, PT, R2, R195, PT ;  /* 0x000000c30200720c */ /* 0x000fe40003f86270 */
[----:B-1----:R-:W-:Y:S02]  /*8350*/  FMNMX R7, R233, R12, !PT ;  /* 0x0000000ce9077209 */ /* 0x002fe40007800000 */
[----:B------:R-:W-:Y:S02]  /*8360*/  FMNMX R12, R16, R11, !PT ;  /* 0x0000000b100c7209 */ /* 0x000fe40007800000 */
[----:B------:R-:W-:Y:S02]  /*8370*/  FSETP.NEU.AND P5, PT, R7, -INF , PT ;  /* 0xff8000000700780b */ /* 0x000fe40003fad000 */
[----:B------:R-:W-:Y:S02]  /*8380*/  FMNMX R17, R123, R12, !PT ;  /* 0x0000000c7b117209 */ /* 0x000fe40007800000 */
[----:B------:R-:W-:-:S02]  /*8390*/  FSEL R15, R7, RZ, P5 ;  /* 0x000000ff070f7208 */ /* 0x000fc40002800000 */
[----:B------:R-:W-:Y:S02]  /*83a0*/  ISETP.GE.AND P5, PT, R2, R211, PT ;  /* 0x000000d30200720c */ /* 0x000fe40003fa6270 */
[----:B------:R-:W-:Y:S01]  /*83b0*/  FMNMX R12, R126, R17, !PT ;  /* 0x000000117e0c7209 */ /* 0x000fe20007800000 */
[----:B------:R-:W-:Y:S01]  /*83c0*/  FMUL R20, R15, UR60 ;  /* 0x0000003c0f147c20 */ /* 0x000fe20008400000 */
[----:B------:R-:W-:Y:S02]  /*83d0*/  FSEL R170, R170, -INF , P5 ;  /* 0xff800000aaaa7808 */ /* 0x000fe40002800000 */
[----:B------:R-:W-:Y:S01]  /*83e0*/  FSEL R134, R134, -INF , P3 ;  /* 0xff80000086867808 */ /* 0x000fe20001800000 */
[--C-:B------:R-:W-:Y:S01]  /*83f0*/  FFMA R9, R9, UR60, -R20.reuse ;  /* 0x0000003c09097c23 */ /* 0x100fe20008000814 */
[----:B------:R-:W-:Y:S01]  /*8400*/  FMNMX R17, R127, R12, !PT ;  /* 0x0000000c7f117209 */ /* 0x000fe20007800000 */
[--C-:B------:R-:W-:Y:S01]  /*8410*/  FFMA R121, R121, UR60, -R20.reuse ;  /* 0x0000003c79797c23 */ /* 0x100fe20008000814 */
[----:B------:R-:W-:Y:S01]  /*8420*/  ISETP.GE.AND P3, PT, R2, R193, PT ;  /* 0x000000c10200720c */ /* 0x000fe20003f66270 */
[--C-:B------:R-:W-:Y:S01]  /*8430*/  FFMA R122, R124, UR60, -R20.reuse ;  /* 0x0000003c7c7a7c23 */ /* 0x100fe20008000814 */
[----:B------:R-:W-:Y:S01]  /*8440*/  FSETP.GEU.AND P5, PT, R9, -126, PT ;  /* 0xc2fc00000900780b */ /* 0x000fe20003fae000 */
[--C-:B------:R-:W-:Y:S01]  /*8450*/  FFMA R124, R128, UR60, -R20.reuse ;  /* 0x0000003c807c7c23 */ /* 0x100fe20008000814 */
[----:B------:R-:W-:Y:S01]  /*8460*/  FSEL R138, R138, -INF , P2 ;  /* 0xff8000008a8a7808 */ /* 0x000fe20001000000 */
[--C-:B------:R-:W-:Y:S01]  /*8470*/  FFMA R23, R133, UR60, -R20.reuse ;  /* 0x0000003c85177c23 */ /* 0x100fe20008000814 */
[----:B------:R-:W-:Y:S01]  /*8480*/  ISETP.GE.AND P2, PT, R2, R197, PT ;  /* 0x000000c50200720c */ /* 0x000fe20003f46270 */
[--C-:B------:R-:W-:Y:S01]  /*8490*/  FFMA R128, R136, UR60, -R20.reuse ;  /* 0x0000003c88807c23 */ /* 0x100fe20008000814 */
[----:B------:R-:W-:Y:S01]  /*84a0*/  FSEL R146, R146, -INF , P4 ;  /* 0xff80000092927808 */ /* 0x000fe20002000000 */
[--C-:B------:R-:W-:Y:S01]  /*84b0*/  FFMA R21, R137, UR60, -R20.reuse ;  /* 0x0000003c89157c23 */ /* 0x100fe20008000814 */
[C---:B------:R-:W-:Y:S01]  /*84c0*/  ISETP.GE.AND P6, PT, R2.reuse, R225, PT ;  /* 0x000000e10200720c */ /* 0x040fe20003fc6270 */
[--C-:B------:R-:W-:Y:S01]  /*84d0*/  FFMA R133, R141, UR60, -R20.reuse ;  /* 0x0000003c8d857c23 */ /* 0x100fe20008000814 */
[----:B------:R-:W-:Y:S01]  /*84e0*/  ISETP.GE.AND P4, PT, R2, R205, PT ;  /* 0x000000cd0200720c */ /* 0x000fe20003f86270 */
[--C-:B------:R-:W-:Y:S01]  /*84f0*/  FFMA R137, R145, UR60, -R20.reuse ;  /* 0x0000003c91897c23 */ /* 0x100fe20008000814 */
[----:B------:R-:W-:Y:S01]  /*8500*/  FMNMX R12, R130, R17, !PT ;  /* 0x00000011820c7209 */ /* 0x000fe20007800000 */
[----:B------:R-:W-:Y:S01]  /*8510*/  @!P5 FMUL R9, R9, 0.5 ;  /* 0x3f0000000909d820 */ /* 0x000fe20000400000 */
[----:B------:R-:W-:Y:S01]  /*8520*/  FSEL R143, R143, -INF , P3 ;  /* 0xff8000008f8f7808 */ /* 0x000fe20001800000 */
[--C-:B------:R-:W-:Y:S01]  /*8530*/  FFMA R17, R125, UR60, -R20.reuse ;  /* 0x0000003c7d117c23 */ /* 0x100fe20008000814 */
[C---:B------:R-:W-:Y:S01]  /*8540*/  ISETP.GE.AND P3, PT, R2.reuse, R203, PT ;  /* 0x000000cb0200720c */ /* 0x040fe20003f66270 */
[----:B------:R-:W1:Y:S01]  /*8550*/  MUFU.EX2 R120, R9 ;  /* 0x0000000900787308 */ /* 0x000e620000000800 */
[----:B------:R-:W-:Y:S01]  /*8560*/  FSEL R147, R147, -INF , P2 ;  /* 0xff80000093937808 */ /* 0x000fe20001000000 */
[--C-:B------:R-:W-:Y:S01]  /*8570*/  FFMA R141, R149, UR60, -R20.reuse ;  /* 0x0000003c958d7c23 */ /* 0x100fe20008000814 */
[----:B------:R-:W-:Y:S01]  /*8580*/  ISETP.GE.AND P2, PT, R2, R207, PT ;  /* 0x000000cf0200720c */ /* 0x000fe20003f46270 */
[--C-:B------:R-:W-:Y:S01]  /*8590*/  FFMA R145, R152, UR60, -R20.reuse ;  /* 0x0000003c98917c23 */ /* 0x100fe20008000814 */
[----:B------:R-:W-:Y:S01]  /*85a0*/  FSEL R175, R175, -INF , P6 ;  /* 0xff800000afaf7808 */ /* 0x000fe20003000000 */
[--C-:B------:R-:W-:Y:S01]  /*85b0*/  FFMA R136, R153, UR60, -R20.reuse ;  /* 0x0000003c99887c23 */ /* 0x100fe20008000814 */
[----:B------:R-:W-:Y:S01]  /*85c0*/  FSEL R155, R155, -INF , P4 ;  /* 0xff8000009b9b7808 */ /* 0x000fe20002000000 */
[--C-:B------:R-:W-:Y:S01]  /*85d0*/  FFMA R149, R156, UR60, -R20.reuse ;  /* 0x0000003c9c957c23 */ /* 0x100fe20008000814 */
[----:B------:R-:W-:Y:S01]  /*85e0*/  FSETP.GEU.AND P6, PT, R121, -126, PT ;  /* 0xc2fc00007900780b */ /* 0x000fe20003fce000 */
[--C-:B------:R-:W-:Y:S01]  /*85f0*/  FFMA R153, R160, UR60, -R20.reuse ;  /* 0x0000003ca0997c23 */ /* 0x100fe20008000814 */
[----:B------:R-:W-:Y:S01]  /*8600*/  FMNMX R19, R131, R12, !PT ;  /* 0x0000000c83137209 */ /* 0x000fe20007800000 */
[--C-:B------:R-:W-:Y:S01]  /*8610*/  FFMA R177, R177, UR60, -R20.reuse ;  /* 0x0000003cb1b17c23 */ /* 0x100fe20008000814 */
[----:B------:R-:W-:Y:S01]  /*8620*/  ISETP.GE.AND P4, PT, R2, R223, PT ;  /* 0x000000df0200720c */ /* 0x000fe20003f86270 */
[----:B------:R-:W-:Y:S01]  /*8630*/  FFMA R181, R181, UR60, -R20 ;  /* 0x0000003cb5b57c23 */ /* 0x000fe20008000814 */
[----:B------:R-:W-:-:S02]  /*8640*/  FSEL R154, R154, -INF , P3 ;  /* 0xff8000009a9a7808 */ /* 0x000fc40001800000 */
[----:B------:R-:W-:Y:S01]  /*8650*/  ISETP.GE.AND P3, PT, R2, R215, PT ;  /* 0x000000d70200720c */ /* 0x000fe20003f66270 */
[----:B-1----:R-:W-:Y:S01]  /*8660*/  @!P5 FMUL R120, R120, R120 ;  /* 0x000000787878d220 */ /* 0x002fe20000400000 */
[----:B------:R-:W-:Y:S02]  /*8670*/  FSEL R158, R158, -INF , P2 ;  /* 0xff8000009e9e7808 */ /* 0x000fe40001000000 */
[----:B------:R-:W-:Y:S01]  /*8680*/  ISETP.GE.AND P2, PT, R2, R219, PT ;  /* 0x000000db0200720c */ /* 0x000fe20003f46270 */
[----:B------:R-:W-:Y:S01]  /*8690*/  @!P6 FMUL R121, R121, 0.5 ;  /* 0x3f0000007979e820 */ /* 0x000fe20000400000 */
[----:B------:R-:W-:Y:S02]  /*86a0*/  FMNMX R12, R134, R19, !PT ;  /* 0x00000013860c7209 */ /* 0x000fe40007800000 */
[----:B------:R-:W-:Y:S02]  /*86b0*/  FSEL R166, R166, -INF , P4 ;  /* 0xff800000a6a67808 */ /* 0x000fe40002000000 */
[----:B------:R-:W-:-:S02]  /*86c0*/  ISETP.GE.AND P4, PT, R2, R217, PT ;  /* 0x000000d90200720c */ /* 0x000fc40003f86270 */
[----:B------:R-:W-:Y:S02]  /*86d0*/  FSEL R163, R163, -INF , P3 ;  /* 0xff800000a3a37808 */ /* 0x000fe40001800000 */
[C---:B------:R-:W-:Y:S02]  /*86e0*/  ISETP.GE.AND P3, PT, R2.reuse, R221, PT ;  /* 0x000000dd0200720c */ /* 0x040fe40003f66270 */
[----:B------:R-:W-:Y:S02]  /*86f0*/  FSEL R167, R167, -INF , P2 ;  /* 0xff800000a7a77808 */ /* 0x000fe40001000000 */
[----:B------:R-:W-:Y:S02]  /*8700*/  FMNMX R19, R135, R12, !PT ;  /* 0x0000000c87137209 */ /* 0x000fe40007800000 */
[----:B------:R-:W-:Y:S02]  /*8710*/  ISETP.GE.AND P2, PT, R2, R227, PT ;  /* 0x000000e30200720c */ /* 0x000fe40003f46270 */
[----:B------:R-:W-:-:S02]  /*8720*/  FSEL R174, R174, -INF , P4 ;  /* 0xff800000aeae7808 */ /* 0x000fc40002000000 */
[----:B------:R-:W-:Y:S02]  /*8730*/  ISETP.GE.AND P4, PT, R2, R229, PT ;  /* 0x000000e50200720c */ /* 0x000fe40003f86270 */
[----:B------:R-:W-:Y:S02]  /*8740*/  FSEL R171, R171, -INF , P3 ;  /* 0xff800000abab7808 */ /* 0x000fe40001800000 */
[----:B------:R-:W-:Y:S01]  /*8750*/  FMNMX R12, R138, R19, !PT ;  /* 0x000000138a0c7209 */ /* 0x000fe20007800000 */
[----:B------:R-:W-:Y:S01]  /*8760*/  FFMA R19, R129, UR60, -R20 ;  /* 0x0000003c81137c23 */ /* 0x000fe20008000814 */
[----:B------:R-:W-:Y:S02]  /*8770*/  ISETP.GE.AND P3, PT, R2, R231, PT ;  /* 0x000000e70200720c */ /* 0x000fe40003f66270 */
[----:B------:R-:W-:Y:S02]  /*8780*/  FSEL R178, R178, -INF , P2 ;  /* 0xff800000b2b27808 */ /* 0x000fe40001000000 */
[----:B------:R-:W-:-:S02]  /*8790*/  FSETP.GEU.AND P2, PT, R122, -126, PT ;  /* 0xc2fc00007a00780b */ /* 0x000fc40003f4e000 */
[----:B------:R-:W-:Y:S02]  /*87a0*/  FSEL R182, R182, -INF , P4 ;  /* 0xff800000b6b67808 */ /* 0x000fe40002000000 */
[----:B------:R-:W-:Y:S02]  /*87b0*/  ISETP.GE.AND P4, PT, R2, R13, PT ;  /* 0x0000000d0200720c */ /* 0x000fe40003f86270 */
[----:B------:R-:W-:Y:S01]  /*87c0*/  FSEL R179, R179, -INF , P3 ;  /* 0xff800000b3b37808 */ /* 0x000fe20001800000 */
[----:B------:R-:W1:Y:S01]  /*87d0*/  MUFU.EX2 R13, R121 ;  /* 0x00000079000d7308 */ /* 0x000e620000000800 */
[----:B------:R-:W-:Y:S02]  /*87e0*/  FSETP.GEU.AND P3, PT, R17, -126, PT ;  /* 0xc2fc00001100780b */ /* 0x000fe40003f6e000 */
[----:B------:R-:W-:Y:S02]  /*87f0*/  FSETP.GEU.AND P5, PT, R19, -126, PT ;  /* 0xc2fc00001300780b */ /* 0x000fe40003fae000 */
[----:B------:R-:W-:Y:S01]  /*8800*/  FMNMX R9, R139, R12, !PT ;  /* 0x0000000c8b097209 */ /* 0x000fe20007800000 */
[----:B------:R-:W-:Y:S01]  /*8810*/  @!P2 FMUL R122, R122, 0.5 ;  /* 0x3f0000007a7aa820 */ /* 0x000fe20000400000 */
[--C-:B------:R-:W-:Y:S01]  /*8820*/  FFMA R12, R132, UR60, -R20.reuse ;  /* 0x0000003c840c7c23 */ /* 0x100fe20008000814 */
[----:B------:R-:W-:Y:S01]  /*8830*/  FSEL R183, R183, -INF , P4 ;  /* 0xff800000b7b77808 */ /* 0x000fe20002000000 */
[--C-:B------:R-:W-:Y:S01]  /*8840*/  FFMA R132, R144, UR60, -R20.reuse ;  /* 0x0000003c90847c23 */ /* 0x100fe20008000814 */
[----:B------:R-:W-:Y:S01]  /*8850*/  FMNMX R14, R142, R9, !PT ;  /* 0x000000098e0e7209 */ /* 0x000fe20007800000 */
[--C-:B------:R-:W-:Y:S01]  /*8860*/  FFMA R144, R165, UR60, -R20.reuse ;  /* 0x0000003ca5907c23 */ /* 0x100fe20008000814 */
[----:B------:R-:W-:Y:S01]  /*8870*/  FSETP.GEU.AND P4, PT, R124, -126, PT ;  /* 0xc2fc00007c00780b */ /* 0x000fe20003f8e000 */
[----:B------:R-:W2:Y:S01]  /*8880*/  MUFU.EX2 R122, R122 ;  /* 0x0000007a007a7308 */ /* 0x000ea20000000800 */
[----:B------:R-:W-:Y:S01]  /*8890*/  @!P3 FMUL R17, R17, 0.5 ;  /* 0x3f0000001111b820 */ /* 0x000fe20000400000 */
[----:B------:R-:W-:Y:S01]  /*88a0*/  FMNMX R9, R143, R14, !PT ;  /* 0x0000000e8f097209 */ /* 0x000fe20007800000 */
[----:B------:R-:W-:Y:S01]  /*88b0*/  @!P5 FMUL R19, R19, 0.5 ;  /* 0x3f0000001313d820 */ /* 0x000fe20000400000 */
[----:B-1----:R-:W-:Y:S01]  /*88c0*/  @!P6 FMUL R13, R13, R13 ;  /* 0x0000000d0d0de220 */ /* 0x002fe20000400000 */
[----:B------:R-:W-:Y:S01]  /*88d0*/  FSETP.GEU.AND P6, PT, R12, -126, PT ;  /* 0xc2fc00000c00780b */ /* 0x000fe20003fce000 */
[----:B------:R-:W-:Y:S01]  /*88e0*/  FFMA R165, R172, UR60, -R20 ;  /* 0x0000003caca57c23 */ /* 0x000fe20008000814 */
[----:B------:R-:W-:Y:S01]  /*88f0*/  FMNMX R14, R146, R9, !PT ;  /* 0x00000009920e7209 */ /* 0x000fe20007800000 */
[----:B------:R-:W1:Y:S03]  /*8900*/  MUFU.EX2 R17, R17 ;  /* 0x0000001100117308 */ /* 0x000e660000000800 */
[----:B------:R-:W-:Y:S01]  /*8910*/  FMNMX R9, R147, R14, !PT ;  /* 0x0000000e93097209 */ /* 0x000fe20007800000 */
[----:B------:R-:W-:-:S03]  /*8920*/  @!P4 FMUL R124, R124, 0.5 ;  /* 0x3f0000007c7cc820 */ /* 0x000fc60000400000 */
[----:B------:R-:W-:Y:S01]  /*8930*/  FMNMX R14, R150, R9, !PT ;  /* 0x00000009960e7209 */ /* 0x000fe20007800000 */
[----:B------:R-:W3:Y:S01]  /*8940*/  MUFU.EX2 R19, R19 ;  /* 0x0000001300137308 */ /* 0x000ee20000000800 */
[----:B--2---:R-:W-:Y:S01]  /*8950*/  @!P2 FMUL R122, R122, R122 ;  /* 0x0000007a7a7aa220 */ /* 0x004fe20000400000 */
[----:B------:R-:W-:Y:S01]  /*8960*/  @!P6 FMUL R12, R12, 0.5 ;  /* 0x3f0000000c0ce820 */ /* 0x000fe20000400000 */
[----:B------:R-:W-:Y:S01]  /*8970*/  FMNMX R9, R151, R14, !PT ;  /* 0x0000000e97097209 */ /* 0x000fe20007800000 */
[----:B------:R-:W-:Y:S01]  /*8980*/  FFMA R14, R140, UR60, -R20 ;  /* 0x0000003c8c0e7c23 */ /* 0x000fe20008000814 */
[----:B------:R-:W-:Y:S02]  /*8990*/  FSETP.GEU.AND P2, PT, R23, -126, PT ;  /* 0xc2fc00001700780b */ /* 0x000fe40003f4e000 */
[----:B------:R-:W-:Y:S01]  /*89a0*/  FMNMX R18, R154, R9, !PT ;  /* 0x000000099a127209 */ /* 0x000fe20007800000 */
[----:B------:R-:W2:Y:S01]  /*89b0*/  MUFU.EX2 R124, R124 ;  /* 0x0000007c007c7308 */ /* 0x000ea20000000800 */
[----:B-1----:R-:W-:Y:S01]  /*89c0*/  @!P3 FMUL R17, R17, R17 ;  /* 0x000000111111b220 */ /* 0x002fe20000400000 */
[----:B------:R-:W-:-:S02]  /*89d0*/  FSETP.GEU.AND P3, PT, R128, -126, PT ;  /* 0xc2fc00008000780b */ /* 0x000fc40003f6e000 */
[----:B------:R-:W-:-:S04]  /*89e0*/  FMNMX R9, R155, R18, !PT ;  /* 0x000000129b097209 */ /* 0x000fc80007800000 */
[----:B------:R-:W1:Y:S01]  /*89f0*/  MUFU.EX2 R12, R12 ;  /* 0x0000000c000c7308 */ /* 0x000e620000000800 */
[----:B---3--:R-:W-:Y:S01]  /*8a00*/  @!P5 FMUL R19, R19, R19 ;  /* 0x000000131313d220 */ /* 0x008fe20000400000 */
[----:B------:R-:W-:Y:S01]  /*8a10*/  FSETP.GEU.AND P5, PT, R14, -126, PT ;  /* 0xc2fc00000e00780b */ /* 0x000fe20003fae000 */
[----:B------:R-:W-:Y:S01]  /*8a20*/  @!P2 FMUL R23, R23, 0.5 ;  /* 0x3f0000001717a820 */ /* 0x000fe20000400000 */
[----:B------:R-:W-:-:S03]  /*8a30*/  FMNMX R18, R158, R9, !PT ;  /* 0x000000099e127209 */ /* 0x000fc60007800000 */
[----:B------:R-:W-:Y:S01]  /*8a40*/  @!P3 FMUL R128, R128, 0.5 ;  /* 0x3f0000008080b820 */ /* 0x000fe20000400000 */
[----:B------:R-:W-:Y:S01]  /*8a50*/  FMNMX R9, R159, R18, !PT ;  /* 0x000000129f097209 */ /* 0x000fe20007800000 */
[----:B--2---:R-:W-:Y:S01]  /*8a60*/  @!P4 FMUL R124, R124, R124 ;  /* 0x0000007c7c7cc220 */ /* 0x004fe20000400000 */
[----:B------:R-:W-:Y:S01]  /*8a70*/  FSETP.GEU.AND P4, PT, R21, -126, PT ;  /* 0xc2fc00001500780b */ /* 0x000fe20003f8e000 */
[----:B------:R-:W2:Y:S01]  /*8a80*/  MUFU.EX2 R23, R23 ;  /* 0x0000001700177308 */ /* 0x000ea20000000800 */
[----:B------:R-:W-:-:S03]  /*8a90*/  FMNMX R18, R162, R9, !PT ;  /* 0x00000009a2127209 */ /* 0x000fc60007800000 */
[----:B------:R-:W-:Y:S01]  /*8aa0*/  @!P5 FMUL R14, R14, 0.5 ;  /* 0x3f0000000e0ed820 */ /* 0x000fe20000400000 */
[----:B------:R-:W-:Y:S01]  /*8ab0*/  FMNMX R9, R163, R18, !PT ;  /* 0x00000012a3097209 */ /* 0x000fe20007800000 */
[----:B-1----:R-:W-:Y:S01]  /*8ac0*/  @!P6 FMUL R12, R12, R12 ;  /* 0x0000000c0c0ce220 */ /* 0x002fe20000400000 */
[----:B------:R-:W-:Y:S01]  /*8ad0*/  FSETP.GEU.AND P6, PT, R133, -126, PT ;  /* 0xc2fc00008500780b */ /* 0x000fe20003fce000 */
[----:B------:R-:W1:Y:S01]  /*8ae0*/  MUFU.EX2 R128, R128 ;  /* 0x0000008000807308 */ /* 0x000e620000000800 */
[--C-:B------:R-:W-:Y:S01]  /*8af0*/  FFMA R18, R148, UR60, -R20.reuse ;  /* 0x0000003c94127c23 */ /* 0x100fe20008000814 */
[----:B------:R-:W-:Y:S01]  /*8b00*/  FMNMX R22, R166, R9, !PT ;  /* 0x00000009a6167209 */ /* 0x000fe20007800000 */
[--C-:B------:R-:W-:Y:S01]  /*8b10*/  FFMA R148, R169, UR60, -R20.reuse ;  /* 0x0000003ca9947c23 */ /* 0x100fe20008000814 */
[----:B------:R-:W-:Y:S01]  /*8b20*/  @!P4 FMUL R21, R21, 0.5 ;  /* 0x3f0000001515c820 */ /* 0x000fe20000400000 */
[----:B------:R-:W-:Y:S01]  /*8b30*/  FFMA R169, R176, UR60, -R20 ;  /* 0x0000003cb0a97c23 */ /* 0x000fe20008000814 */
[----:B------:R-:W-:-:S02]  /*8b40*/  FMNMX R9, R167, R22, !PT ;  /* 0x00000016a7097209 */ /* 0x000fc40007800000 */
[----:B------:R-:W3:Y:S01]  /*8b50*/  MUFU.EX2 R14, R14 ;  /* 0x0000000e000e7308 */ /* 0x000ee20000000800 */
[----:B--2---:R-:W-:Y:S01]  /*8b60*/  @!P2 FMUL R23, R23, R23 ;  /* 0x000000171717a220 */ /* 0x004fe20000400000 */
[----:B------:R-:W-:Y:S02]  /*8b70*/  FSETP.GEU.AND P2, PT, R132, -126, PT ;  /* 0xc2fc00008400780b */ /* 0x000fe40003f4e000 */
[----:B------:R-:W-:Y:S01]  /*8b80*/  @!P6 FMUL R133, R133, 0.5 ;  /* 0x3f0000008585e820 */ /* 0x000fe20000400000 */
[----:B------:R-:W-:-:S03]  /*8b90*/  FMNMX R22, R170, R9, !PT ;  /* 0x00000009aa167209 */ /* 0x000fc60007800000 */
[----:B------:R-:W2:Y:S01]  /*8ba0*/  MUFU.EX2 R21, R21 ;  /* 0x0000001500157308 */ /* 0x000ea20000000800 */
[----:B-1----:R-:W-:Y:S01]  /*8bb0*/  @!P3 FMUL R128, R128, R128 ;  /* 0x000000808080b220 */ /* 0x002fe20000400000 */
[----:B------:R-:W-:Y:S02]  /*8bc0*/  FSETP.GEU.AND P3, PT, R137, -126, PT ;  /* 0xc2fc00008900780b */ /* 0x000fe40003f6e000 */
[----:B------:R-:W-:-:S03]  /*8bd0*/  FMNMX R9, R171, R22, !PT ;  /* 0x00000016ab097209 */ /* 0x000fc60007800000 */
[----:B------:R-:W-:Y:S01]  /*8be0*/  @!P2 FMUL R132, R132, 0.5 ;  /* 0x3f0000008484a820 */ /* 0x000fe20000400000 */
[----:B------:R-:W1:Y:S01]  /*8bf0*/  MUFU.EX2 R133, R133 ;  /* 0x0000008500857308 */ /* 0x000e620000000800 */
[----:B---3--:R-:W-:Y:S01]  /*8c00*/  @!P5 FMUL R14, R14, R14 ;  /* 0x0000000e0e0ed220 */ /* 0x008fe20000400000 */
[----:B------:R-:W-:Y:S02]  /*8c10*/  FSETP.GEU.AND P5, PT, R141, -126, PT ;  /* 0xc2fc00008d00780b */ /* 0x000fe40003fae000 */
[----:B------:R-:W-:-:S03]  /*8c20*/  FMNMX R22, R174, R9, !PT ;  /* 0x00000009ae167209 */ /* 0x000fc60007800000 */
[----:B------:R-:W-:Y:S01]  /*8c30*/  @!P3 FMUL R137, R137, 0.5 ;  /* 0x3f0000008989b820 */ /* 0x000fe20000400000 */
[----:B------:R-:W3:Y:S01]  /*8c40*/  MUFU.EX2 R132, R132 ;  /* 0x0000008400847308 */ /* 0x000ee20000000800 */
[----:B--2---:R-:W-:Y:S01]  /*8c50*/  @!P4 FMUL R21, R21, R21 ;  /* 0x000000151515c220 */ /* 0x004fe20000400000 */
[----:B------:R-:W-:Y:S02]  /*8c60*/  FSETP.GEU.AND P4, PT, R18, -126, PT ;  /* 0xc2fc00001200780b */ /* 0x000fe40003f8e000 */
[----:B------:R-:W-:-:S03]  /*8c70*/  FMNMX R9, R175, R22, !PT ;  /* 0x00000016af097209 */ /* 0x000fc60007800000 */
[----:B------:R-:W-:Y:S01]  /*8c80*/  @!P5 FMUL R141, R141, 0.5 ;  /* 0x3f0000008d8dd820 */ /* 0x000fe20000400000 */
        /* <DEDUP_REMOVED lines=8> */
[----:B------:R-:W-:Y:S01]  /*8d10*/  FMNMX R9, R179, R22, !PT ;  /* 0x00000016b3097209 */ /* 0x000fe20007800000 */
[--C-:B------:R-:W-:Y:S01]  /*8d20*/  FFMA R22, R157, UR60, -R20.reuse ;  /* 0x0000003c9d167c23 */ /* 0x100fe20008000814 */
[----:B------:R-:W-:Y:S01]  /*8d30*/  FFMA R157, R164, UR60, -R20 ;  /* 0x0000003ca49d7c23 */ /* 0x000fe20008000814 */
[----:B------:R-:W-:Y:S01]  /*8d40*/  @!P6 FMUL R145, R145, 0.5 ;  /* 0x3f0000009191e820 */ /* 0x000fe20000400000 */
[----:B------:R-:W3:Y:S01]  /*8d50*/  MUFU.EX2 R18, R18 ;  /* 0x0000001200127308 */ /* 0x000ee20000000800 */
[----:B--2---:R-:W-:Y:S01]  /*8d60*/  @!P3 FMUL R137, R137, R137 ;  /* 0x000000898989b220 */ /* 0x004fe20000400000 */
[----:B------:R-:W-:-:S02]  /*8d70*/  FSETP.GEU.AND P3, PT, R149, -126, PT ;  /* 0xc2fc00009500780b */ /* 0x000fc40003f6e000 */
[----:B------:R-:W-:-:S03]  /*8d80*/  FMNMX R140, R182, R9, !PT ;  /* 0x00000009b68c7209 */ /* 0x000fc60007800000 */
[----:B------:R-:W-:Y:S01]  /*8d90*/  @!P2 FMUL R136, R136, 0.5 ;  /* 0x3f0000008888a820 */ /* 0x000fe20000400000 */
[----:B------:R-:W2:Y:S01]  /*8da0*/  MUFU.EX2 R145, R145 ;  /* 0x0000009100917308 */ /* 0x000ea20000000800 */
[----:B-1----:R-:W-:Y:S01]  /*8db0*/  @!P5 FMUL R141, R141, R141 ;  /* 0x0000008d8d8dd220 */ /* 0x002fe20000400000 */
[----:B------:R-:W-:Y:S02]  /*8dc0*/  FSETP.GEU.AND P5, PT, R153, -126, PT ;  /* 0xc2fc00009900780b */ /* 0x000fe40003fae000 */
[----:B------:R-:W-:Y:S01]  /*8dd0*/  FMNMX R9, R183, R140, !PT ;  /* 0x0000008cb7097209 */ /* 0x000fe20007800000 */
[--C-:B------:R-:W-:Y:S01]  /*8de0*/  FFMA R140, R161, UR60, -R20.reuse ;  /* 0x0000003ca18c7c23 */ /* 0x100fe20008000814 */
[----:B------:R-:W-:Y:S01]  /*8df0*/  FFMA R161, R168, UR60, -R20 ;  /* 0x0000003ca8a17c23 */ /* 0x000fe20008000814 */
[----:B------:R-:W-:Y:S01]  /*8e00*/  @!P3 FMUL R149, R149, 0.5 ;  /* 0x3f0000009595b820 */ /* 0x000fe20000400000 */
[----:B------:R-:W1:Y:S01]  /*8e10*/  MUFU.EX2 R136, R136 ;  /* 0x0000008800887308 */ /* 0x000e620000000800 */
[----:B---3--:R-:W-:Y:S01]  /*8e20*/  @!P4 FMUL R18, R18, R18 ;  /* 0x000000121212c220 */ /* 0x008fe20000400000 */
[----:B------:R-:W-:Y:S01]  /*8e30*/  FSETP.GEU.AND P4, PT, R22, -126, PT ;  /* 0xc2fc00001600780b */ /* 0x000fe20003f8e000 */
[----:B------:R-:W3:Y:S04]  /*8e40*/  SHFL.BFLY PT, R152, R9, 0x1, 0x1f ;  /* 0x0c201f0009987f89 */ /* 0x000ee800000e0000 */
[----:B------:R-:W-:Y:S01]  /*8e50*/  @!P5 FMUL R153, R153, 0.5 ;  /* 0x3f0000009999d820 */ /* 0x000fe20000400000 */
[----:B------:R-:W4:Y:S01]  /*8e60*/  MUFU.EX2 R149, R149 ;  /* 0x0000009500957308 */ /* 0x000f220000000800 */
[----:B--2---:R-:W-:Y:S01]  /*8e70*/  @!P6 FMUL R145, R145, R145 ;  /* 0x000000919191e220 */ /* 0x004fe20000400000 */
[----:B------:R-:W-:-:S05]  /*8e80*/  FSETP.GEU.AND P6, PT, R140, -126, PT ;  /* 0xc2fc00008c00780b */ /* 0x000fca0003fce000 */
[----:B------:R-:W-:Y:S01]  /*8e90*/  @!P4 FMUL R22, R22, 0.5 ;  /* 0x3f0000001616c820 */ /* 0x000fe20000400000 */
[----:B------:R-:W2:Y:S01]  /*8ea0*/  MUFU.EX2 R153, R153 ;  /* 0x0000009900997308 */ /* 0x000ea20000000800 */
[----:B-1----:R-:W-:Y:S01]  /*8eb0*/  @!P2 FMUL R136, R136, R136 ;  /* 0x000000888888a220 */ /* 0x002fe20000400000 */
[----:B------:R-:W-:-:S05]  /*8ec0*/  FSETP.GEU.AND P2, PT, R157, -126, PT ;  /* 0xc2fc00009d00780b */ /* 0x000fca0003f4e000 */
[----:B------:R-:W-:Y:S01]  /*8ed0*/  @!P6 FMUL R140, R140, 0.5 ;  /* 0x3f0000008c8ce820 */ /* 0x000fe20000400000 */
[----:B------:R-:W1:Y:S01]  /*8ee0*/  MUFU.EX2 R22, R22 ;  /* 0x0000001600167308 */ /* 0x000e620000000800 */
[----:B----4-:R-:W-:Y:S01]  /*8ef0*/  @!P3 FMUL R149, R149, R149 ;  /* 0x000000959595b220 */ /* 0x010fe20000400000 */
[----:B------:R-:W-:Y:S02]  /*8f00*/  FSETP.GEU.AND P3, PT, R144, -126, PT ;  /* 0xc2fc00009000780b */ /* 0x000fe40003f6e000 */
[----:B---3--:R-:W-:Y:S01]  /*8f10*/  FMNMX R9, R9, R152, !PT ;  /* 0x0000009809097209 */ /* 0x008fe20007800000 */
[--C-:B------:R-:W-:Y:S01]  /*8f20*/  FFMA R152, R173, UR60, -R20.reuse ;  /* 0x0000003cad987c23 */ /* 0x100fe20008000814 */
[----:B------:R-:W-:Y:S01]  /*8f30*/  FFMA R173, R180, UR60, -R20 ;  /* 0x0000003cb4ad7c23 */ /* 0x000fe20008000814 */
[----:B------:R-:W-:Y:S01]  /*8f40*/  @!P2 FMUL R157, R157, 0.5 ;  /* 0x3f0000009d9da820 */ /* 0x000fe20000400000 */
[----:B------:R-:W3:Y:S01]  /*8f50*/  MUFU.EX2 R140, R140 ;  /* 0x0000008c008c7308 */ /* 0x000ee20000000800 */
[----:B--2---:R-:W-:Y:S01]  /*8f60*/  @!P5 FMUL R153, R153, R153 ;  /* 0x000000999999d220 */ /* 0x004fe20000400000 */
[----:B------:R-:W-:Y:S01]  /*8f70*/  FSETP.GEU.AND P5, PT, R148, -126, PT ;  /* 0xc2fc00009400780b */ /* 0x000fe20003fae000 */
[----:B------:R-:W2:Y:S04]  /*8f80*/  SHFL.BFLY PT, R156, R9, 0x2, 0x1f ;  /* 0x0c401f00099c7f89 */ /* 0x000ea800000e0000 */
[----:B------:R-:W-:Y:S01]  /*8f90*/  @!P3 FMUL R144, R144, 0.5 ;  /* 0x3f0000009090b820 */ /* 0x000fe20000400000 */
[----:B------:R-:W4:Y:S01]  /*8fa0*/  MUFU.EX2 R157, R157 ;  /* 0x0000009d009d7308 */ /* 0x000f220000000800 */
[----:B-1----:R-:W-:Y:S01]  /*8fb0*/  @!P4 FMUL R22, R22, R22 ;  /* 0x000000161616c220 */ /* 0x002fe20000400000 */
[----:B------:R-:W-:-:S05]  /*8fc0*/  FSETP.GEU.AND P4, PT, R161, -126, PT ;  /* 0xc2fc0000a100780b */ /* 0x000fca0003f8e000 */
[----:B------:R-:W-:Y:S01]  /*8fd0*/  @!P5 FMUL R148, R148, 0.5 ;  /* 0x3f0000009494d820 */ /* 0x000fe20000400000 */
[----:B------:R-:W1:Y:S01]  /*8fe0*/  MUFU.EX2 R144, R144 ;  /* 0x0000009000907308 */ /* 0x000e620000000800 */
[----:B---3--:R-:W-:Y:S01]  /*8ff0*/  @!P6 FMUL R140, R140, R140 ;  /* 0x0000008c8c8ce220 */ /* 0x008fe20000400000 */
[----:B------:R-:W-:-:S05]  /*9000*/  FSETP.GEU.AND P6, PT, R165, -126, PT ;  /* 0xc2fc0000a500780b */ /* 0x000fca0003fce000 */
[----:B------:R-:W-:Y:S01]  /*9010*/  @!P4 FMUL R161, R161, 0.5 ;  /* 0x3f000000a1a1c820 */ /* 0x000fe20000400000 */
[----:B------:R-:W3:Y:S01]  /*9020*/  MUFU.EX2 R148, R148 ;  /* 0x0000009400947308 */ /* 0x000ee20000000800 */
[----:B----4-:R-:W-:Y:S01]  /*9030*/  @!P2 FMUL R157, R157, R157 ;  /* 0x0000009d9d9da220 */ /* 0x010fe20000400000 */
[----:B------:R-:W-:Y:S02]  /*9040*/  FSETP.GEU.AND P2, PT, R152, -126, PT ;  /* 0xc2fc00009800780b */ /* 0x000fe40003f4e000 */
[----:B--2---:R-:W-:-:S03]  /*9050*/  FMNMX R9, R9, R156, !PT ;  /* 0x0000009c09097209 */ /* 0x004fc60007800000 */
[----:B------:R-:W-:Y:S01]  /*9060*/  @!P6 FMUL R165, R165, 0.5 ;  /* 0x3f000000a5a5e820 */ /* 0x000fe20000400000 */
[----:B------:R-:W2:Y:S01]  /*9070*/  MUFU.EX2 R161, R161 ;  /* 0x000000a100a17308 */ /* 0x000ea20000000800 */
        /* <DEDUP_REMOVED lines=8> */
[----:B--2---:R-:W-:Y:S01]  /*9100*/  @!P4 FMUL R161, R161, R161 ;  /* 0x000000a1a1a1c220 */ /* 0x004fe20000400000 */
[----:B------:R-:W-:-:S04]  /*9110*/  FSETP.NEU.AND P4, PT, R9, -INF , PT ;  /* 0xff8000000900780b */ /* 0x000fc80003f8d000 */
[----:B------:R-:W-:Y:S01]  /*9120*/  FSEL R180, R9, RZ, P4 ;  /* 0x000000ff09b47208 */ /* 0x000fe20002000000 */
[----:B------:R-:W-:Y:S01]  /*9130*/  @!P5 FMUL R177, R177, 0.5 ;  /* 0x3f000000b1b1d820 */ /* 0x000fe20000400000 */
[----:B------:R-:W2:Y:S01]  /*9140*/  MUFU.EX2 R169, R169 ;  /* 0x000000a900a97308 */ /* 0x000ea20000000800 */
[----:B-1----:R-:W-:Y:S01]  /*9150*/  @!P6 FMUL R165, R165, R165 ;  /* 0x000000a5a5a5e220 */ /* 0x002fe20000400000 */
[----:B------:R-:W-:Y:S01]  /*9160*/  FSETP.GEU.AND P6, PT, R181, -126, PT ;  /* 0xc2fc0000b500780b */ /* 0x000fe20003fce000 */
[----:B------:R-:W-:Y:S01]  /*9170*/  FMUL R176, R180, UR60 ;  /* 0x0000003cb4b07c20 */ /* 0x000fe20008400000 */
[----:B------:R-:W-:-:S03]  /*9180*/  FSETP.GEU.AND P4, PT, R173, -126, PT ;  /* 0xc2fc0000ad00780b */ /* 0x000fc60003f8e000 */
[--C-:B------:R-:W-:Y:S01]  /*9190*/  FFMA R121, R16, UR60, -R176.reuse ;  /* 0x0000003c10797c23 */ /* 0x100fe200080008b0 */
[----:B------:R-:W1:Y:S01]  /*91a0*/  MUFU.EX2 R20, R177 ;  /* 0x000000b100147308 */ /* 0x000e620000000800 */
[--C-:B------:R-:W-:Y:S01]  /*91b0*/  FFMA R156, R123, UR60, -R176.reuse ;  /* 0x0000003c7b9c7c23 */ /* 0x100fe200080008b0 */
[--C-:B------:R-:W-:Y:S01]  /*91c0*/  FFMA R123, R126, UR60, -R176.reuse ;  /* 0x0000003c7e7b7c23 */ /* 0x100fe200080008b0 */
[----:B---3--:R-:W-:Y:S01]  /*91d0*/  @!P2 FMUL R152, R152, R152 ;  /* 0x000000989898a220 */ /* 0x008fe20000400000 */
[----:B------:R-:W-:Y:S01]  /*91e0*/  FSETP.GEU.AND P2, PT, R121, -126, PT ;  /* 0xc2fc00007900780b */ /* 0x000fe20003f4e000 */
[--C-:B------:R-:W-:Y:S01]  /*91f0*/  FFMA R125, R130, UR60, -R176.reuse ;  /* 0x0000003c827d7c23 */ /* 0x100fe200080008b0 */
[--C-:B------:R-:W-:Y:S01]  /*9200*/  FFMA R127, R127, UR60, -R176.reuse ;  /* 0x0000003c7f7f7c23 */ /* 0x100fe200080008b0 */
[----:B------:R-:W-:Y:S01]  /*9210*/  @!P6 FMUL R181, R181, 0.5 ;  /* 0x3f000000b5b5e820 */ /* 0x000fe20000400000 */
[--C-:B------:R-:W-:Y:S01]  /*9220*/  FFMA R131, R131, UR60, -R176.reuse ;  /* 0x0000003c83837c23 */ /* 0x100fe200080008b0 */
[----:B--2---:R-:W-:Y:S01]  /*9230*/  @!P3 FMUL R169, R169, R169 ;  /* 0x000000a9a9a9b220 */ /* 0x004fe20000400000 */
[----:B------:R-:W-:Y:S01]  /*9240*/  FSETP.GEU.AND P3, PT, R156, -126, PT ;  /* 0xc2fc00009c00780b */ /* 0x000fe20003f6e000 */
[----:B------:R2:W3:Y:S01]  /*9250*/  MUFU.EX2 R16, R181 ;  /* 0x000000b500107308 */ /* 0x0004e20000000800 */
[----:B------:R-:W-:Y:S01]  /*9260*/  @!P4 FMUL R173, R173, 0.5 ;  /* 0x3f000000adadc820 */ /* 0x000fe20000400000 */
[--C-:B------:R-:W-:Y:S01]  /*9270*/  FFMA R135, R135, UR60, -R176.reuse ;  /* 0x0000003c87877c23 */ /* 0x100fe200080008b0 */
[--C-:B------:R-:W-:Y:S01]  /*9280*/  FFMA R126, R134, UR60, -R176.reuse ;  /* 0x0000003c867e7c23 */ /* 0x100fe200080008b0 */
[--C-:B------:R-:W-:Y:S01]  /*9290*/  FFMA R139, R139, UR60, -R176.reuse ;  /* 0x0000003c8b8b7c23 */ /* 0x100fe200080008b0 */
[--C-:B------:R-:W-:Y:S01]  /*92a0*/  FFMA R129, R138, UR60, -R176.reuse ;  /* 0x0000003c8a817c23 */ /* 0x100fe200080008b0 */
[----:B-1----:R-:W-:Y:S01]  /*92b0*/  @!P5 FMUL R20, R20, R20 ;  /* 0x000000141414d220 */ /* 0x002fe20000400000 */
[----:B------:R-:W-:Y:S01]  /*92c0*/  FSETP.GEU.AND P5, PT, R123, -126, PT ;  /* 0xc2fc00007b00780b */ /* 0x000fe20003fae000 */
[----:B------:R-:W-:Y:S01]  /*92d0*/  @!P2 FMUL R121, R121, 0.5 ;  /* 0x3f0000007979a820 */ /* 0x000fe20000400000 */
[----:B------:R-:W1:Y:S01]  /*92e0*/  MUFU.EX2 R173, R173 ;  /* 0x000000ad00ad7308 */ /* 0x000e620000000800 */
[--C-:B------:R-:W-:Y:S01]  /*92f0*/  FFMA R143, R143, UR60, -R176.reuse ;  /* 0x0000003c8f8f7c23 */ /* 0x100fe200080008b0 */
[--C-:B------:R-:W-:Y:S01]  /*9300*/  FFMA R138, R150, UR60, -R176.reuse ;  /* 0x0000003c968a7c23 */ /* 0x100fe200080008b0 */
[----:B------:R-:W-:Y:S01]  /*9310*/  @!P3 FMUL R156, R156, 0.5 ;  /* 0x3f0000009c9cb820 */ /* 0x000fe20000400000 */
[--C-:B------:R-:W-:Y:S01]  /*9320*/  FFMA R147, R147, UR60, -R176.reuse ;  /* 0x0000003c93937c23 */ /* 0x100fe200080008b0 */
[--C-:B------:R-:W-:Y:S01]  /*9330*/  FFMA R150, R170, UR60, -R176.reuse ;  /* 0x0000003caa967c23 */ /* 0x100fe200080008b0 */
[--C-:B------:R-:W-:Y:S01]  /*9340*/  FFMA R174, R174, UR60, -R176.reuse ;  /* 0x0000003caeae7c23 */ /* 0x100fe200080008b0 */
[----:B--2---:R-:W-:Y:S01]  /*9350*/  FADD R181, -R180, R11 ;  /* 0x0000000bb4b57221 */ /* 0x004fe20000000100 */
[----:B---3--:R-:W-:Y:S01]  /*9360*/  @!P6 FMUL R16, R16, R16 ;  /* 0x000000101010e220 */ /* 0x008fe20000400000 */
[----:B------:R-:W2:Y:S01]  /*9370*/  MUFU.EX2 R121, R121 ;  /* 0x0000007900797308 */ /* 0x000ea20000000800 */
[----:B------:R-:W-:Y:S01]  /*9380*/  FSETP.GEU.AND P6, PT, R125, -126, PT ;  /* 0xc2fc00007d00780b */ /* 0x000fe20003fce000 */
[----:B------:R-:W-:Y:S01]  /*9390*/  @!P5 FMUL R123, R123, 0.5 ;  /* 0x3f0000007b7bd820 */ /* 0x000fe20000400000 */
[--C-:B------:R-:W-:Y:S01]  /*93a0*/  FFMA R179, R179, UR60, -R176.reuse ;  /* 0x0000003cb3b37c23 */ /* 0x100fe200080008b0 */
[----:B------:R-:W-:Y:S01]  /*93b0*/  FADD R11, R120, R145 ;  /* 0x00000091780b7221 */ /* 0x000fe20000000000 */
[--C-:B------:R-:W-:Y:S01]  /*93c0*/  FFMA R180, R175, UR60, -R176.reuse ;  /* 0x0000003cafb47c23 */ /* 0x100fe200080008b0 */
[--C-:B------:R-:W-:Y:S01]  /*93d0*/  FFMA R182, R182, UR60, -R176.reuse ;  /* 0x0000003cb6b67c23 */ /* 0x100fe200080008b0 */
[----:B------:R-:W-:Y:S01]  /*93e0*/  FFMA R183, R183, UR60, -R176 ;  /* 0x0000003cb7b77c23 */ /* 0x000fe200080008b0 */
[----:B------:R-:W3:Y:S01]  /*93f0*/  MUFU.EX2 R123, R123 ;  /* 0x0000007b007b7308 */ /* 0x000ee20000000800 */
[----:B-1----:R-:W-:Y:S01]  /*9400*/  @!P4 FMUL R173, R173, R173 ;  /* 0x000000adadadc220 */ /* 0x002fe20000400000 */
[----:B------:R-:W-:Y:S01]  /*9410*/  FSETP.GEU.AND P4, PT, R127, -126, PT ;  /* 0xc2fc00007f00780b */ /* 0x000fe20003f8e000 */
[----:B------:R-:W-:Y:S01]  /*9420*/  FADD R170, R132, R169 ;  /* 0x000000a984aa7221 */ /* 0x000fe20000000000 */
[----:B------:R-:W-:Y:S01]  /*9430*/  FMUL R181, R181, UR60 ;  /* 0x0000003cb5b57c20 */ /* 0x000fe20008400000 */
[----:B------:R-:W-:Y:S01]  /*9440*/  F2FP.BF16.F32.PACK_AB R120, R13, R120 ;  /* 0x000000780d78723e */ /* 0x000fe200000010ff */
[----:B------:R-:W-:Y:S01]  /*9450*/  @!P6 FMUL R125, R125, 0.5 ;  /* 0x3f0000007d7de820 */ /* 0x000fe20000400000 */
[----:B------:R-:W-:Y:S01]  /*9460*/  F2FP.BF16.F32.PACK_AB R132, R137, R132 ;  /* 0x000000848984723e */ /* 0x000fe200000010ff */
        /* <DEDUP_REMOVED lines=12> */
[----:B------:R1:W4:Y:S01]  /*9530*/  MUFU.EX2 R134, R131 ;  /* 0x0000008300867308 */ /* 0x0003220000000800 */
[----:B--2---:R-:W-:Y:S01]  /*9540*/  @!P6 FMUL R125, R125, R125 ;  /* 0x0000007d7d7de220 */ /* 0x004fe20000400000 */
[----:B------:R-:W-:-:S05]  /*9550*/  FSETP.GEU.AND P6, PT, R139, -126, PT ;  /* 0xc2fc00008b00780b */ /* 0x000fca0003fce000 */
[----:B------:R-:W-:Y:S01]  /*9560*/  @!P3 FMUL R126, R126, 0.5 ;  /* 0x3f0000007e7eb820 */ /* 0x000fe20000400000 */
[----:B------:R2:W5:Y:S01]  /*9570*/  MUFU.EX2 R160, R135 ;  /* 0x0000008700a07308 */ /* 0x0005620000000800 */
[----:B---3--:R-:W-:Y:S01]  /*9580*/  @!P4 FMUL R130, R130, R130 ;  /* 0x000000828282c220 */ /* 0x008fe20000400000 */
[--C-:B-1----:R-:W-:Y:S01]  /*9590*/  FFMA R131, R142, UR60, -R176.reuse ;  /* 0x0000003c8e837c23 */ /* 0x102fe200080008b0 */
[----:B------:R-:W-:Y:S01]  /*95a0*/  FSETP.GEU.AND P4, PT, R129, -126, PT ;  /* 0xc2fc00008100780b */ /* 0x000fe20003f8e000 */
[--C-:B------:R-:W-:Y:S01]  /*95b0*/  FFMA R142, R154, UR60, -R176.reuse ;  /* 0x0000003c9a8e7c23 */ /* 0x100fe200080008b0 */
[--C-:B------:R-:W-:Y:S01]  /*95c0*/  FFMA R154, R162, UR60, -R176.reuse ;  /* 0x0000003ca29a7c23 */ /* 0x100fe200080008b0 */
[----:B------:R-:W-:Y:S01]  /*95d0*/  FADD R162, R128, R161 ;  /* 0x000000a180a27221 */ /* 0x000fe20000000000 */
[----:B------:R-:W-:Y:S01]  /*95e0*/  @!P6 FMUL R139, R139, 0.5 ;  /* 0x3f0000008b8be820 */ /* 0x000fe20000400000 */
[----:B------:R1:W3:Y:S01]  /*95f0*/  MUFU.EX2 R127, R126 ;  /* 0x0000007e007f7308 */ /* 0x0002e20000000800 */
[--C-:B--2---:R-:W-:Y:S01]  /*9600*/  FFMA R135, R146, UR60, -R176.reuse ;  /* 0x0000003c92877c23 */ /* 0x104fe200080008b0 */
[----:B----4-:R-:W-:Y:S01]  /*9610*/  @!P2 FMUL R134, R134, R134 ;  /* 0x000000868686a220 */ /* 0x010fe20000400000 */
[----:B------:R-:W-:Y:S01]  /*9620*/  FSETP.GEU.AND P2, PT, R131, -126, PT ;  /* 0xc2fc00008300780b */ /* 0x000fe20003f4e000 */
[--C-:B------:R-:W-:Y:S01]  /*9630*/  FFMA R146, R158, UR60, -R176.reuse ;  /* 0x0000003c9e927c23 */ /* 0x100fe200080008b0 */
[----:B------:R-:W-:Y:S01]  /*9640*/  FFMA R158, R166, UR60, -R176 ;  /* 0x0000003ca69e7c23 */ /* 0x000fe200080008b0 */
[C---:B------:R-:W-:Y:S01]  /*9650*/  FADD R166, R21.reuse, R148 ;  /* 0x0000009415a67221 */ /* 0x040fe20000000000 */
[----:B------:R-:W-:Y:S01]  /*9660*/  F2FP.BF16.F32.PACK_AB R128, R21, R128 ;  /* 0x000000801580723e */ /* 0x000fe200000010ff */
[----:B------:R2:W4:Y:S01]  /*9670*/  MUFU.EX2 R164, R139 ;  /* 0x0000008b00a47308 */ /* 0x0005220000000800 */
[----:B-----5:R-:W-:Y:S01]  /*9680*/  @!P5 FMUL R160, R160, R160 ;  /* 0x000000a0a0a0d220 */ /* 0x020fe20000400000 */
[----:B------:R-:W-:Y:S01]  /*9690*/  FSETP.GEU.AND P5, PT, R135, -126, PT ;  /* 0xc2fc00008700780b */ /* 0x000fe20003fae000 */
[----:B------:R-:W-:Y:S01]  /*96a0*/  @!P4 FMUL R129, R129, 0.5 ;  /* 0x3f0000008181c820 */ /* 0x000fe20000400000 */
[----:B-1----:R-:W-:Y:S01]  /*96b0*/  FADD R126, -R15, R10 ;  /* 0x0000000a0f7e7221 */ /* 0x002fe20000000100 */
[----:B------:R-:W-:Y:S01]  /*96c0*/  FADD R15, R124, R153 ;  /* 0x000000997c0f7221 */ /* 0x000fe20000000000 */
[----:B------:R-:W-:-:S02]  /*96d0*/  F2FP.BF16.F32.PACK_AB R124, R19, R124 ;  /* 0x0000007c137c723e */ /* 0x000fc400000010ff */
[----:B------:R-:W-:Y:S01]  /*96e0*/  @!P2 FMUL R131, R131, 0.5 ;  /* 0x3f0000008383a820 */ /* 0x000fe20000400000 */
[----:B---3--:R-:W-:Y:S01]  /*96f0*/  @!P3 FMUL R127, R127, R127 ;  /* 0x0000007f7f7fb220 */ /* 0x008fe20000400000 */
[----:B------:R-:W-:Y:S01]  /*9700*/  FSETP.GEU.AND P3, PT, R143, -126, PT ;  /* 0xc2fc00008f00780b */ /* 0x000fe20003f6e000 */
[----:B------:R-:W1:Y:S01]  /*9710*/  MUFU.EX2 R129, R129 ;  /* 0x0000008100817308 */ /* 0x000e620000000800 */
[--C-:B--2---:R-:W-:Y:S01]  /*9720*/  FFMA R139, R151, UR60, -R176.reuse ;  /* 0x0000003c978b7c23 */ /* 0x104fe200080008b0 */
[----:B------:R-:W-:Y:S01]  /*9730*/  FFMA R151, R163, UR60, -R176 ;  /* 0x0000003ca3977c23 */ /* 0x000fe200080008b0 */
[----:B------:R-:W-:Y:S01]  /*9740*/  FADD R163, R19, R140 ;  /* 0x0000008c13a37221 */ /* 0x000fe20000000000 */
[----:B------:R-:W-:Y:S01]  /*9750*/  @!P5 FMUL R135, R135, 0.5 ;  /* 0x3f0000008787d820 */ /* 0x000fe20000400000 */
[----:B------:R-:W-:Y:S01]  /*9760*/  FMUL R126, R126, UR60 ;  /* 0x0000003c7e7e7c20 */ /* 0x000fe20008400000 */
[----:B----4-:R-:W-:Y:S01]  /*9770*/  @!P6 FMUL R164, R164, R164 ;  /* 0x000000a4a4a4e220 */ /* 0x010fe20000400000 */
[----:B------:R-:W-:Y:S01]  /*9780*/  FSETP.GEU.AND P6, PT, R138, -126, PT ;  /* 0xc2fc00008a00780b */ /* 0x000fe20003fce000 */
[----:B------:R-:W2:Y:S01]  /*9790*/  MUFU.EX2 R131, R131 ;  /* 0x0000008300837308 */ /* 0x000ea20000000800 */
[----:B------:R-:W-:-:S03]  /*97a0*/  F2FP.BF16.F32.PACK_AB R140, R140, R153 ;  /* 0x000000998c8c723e */ /* 0x000fc600000010ff */
[----:B------:R-:W-:-:S04]  /*97b0*/  @!P3 FMUL R143, R143, 0.5 ;  /* 0x3f0000008f8fb820 */ /* 0x000fc80000400000 */
[----:B------:R3:W4:Y:S01]  /*97c0*/  MUFU.EX2 R168, R143 ;  /* 0x0000008f00a87308 */ /* 0x0007220000000800 */
[----:B-1----:R-:W-:Y:S01]  /*97d0*/  @!P4 FMUL R129, R129, R129 ;  /* 0x000000818181c220 */ /* 0x002fe20000400000 */
[----:B------:R-:W-:Y:S02]  /*97e0*/  FSETP.GEU.AND P4, PT, R147, -126, PT ;  /* 0xc2fc00009300780b */ /* 0x000fe40003f8e000 */
[----:B------:R-:W-:-:S04]  /*97f0*/  @!P6 FMUL R138, R138, 0.5 ;  /* 0x3f0000008a8ae820 */ /* 0x000fc80000400000 */
[----:B------:R-:W1:Y:S01]  /*9800*/  MUFU.EX2 R135, R135 ;  /* 0x0000008700877308 */ /* 0x000e620000000800 */
[--C-:B---3--:R-:W-:Y:S01]  /*9810*/  FFMA R143, R155, UR60, -R176.reuse ;  /* 0x0000003c9b8f7c23 */ /* 0x108fe200080008b0 */
[----:B--2---:R-:W-:Y:S01]  /*9820*/  @!P2 FMUL R131, R131, R131 ;  /* 0x000000838383a220 */ /* 0x004fe20000400000 */
[----:B------:R-:W-:Y:S01]  /*9830*/  FSETP.GEU.AND P2, PT, R139, -126, PT ;  /* 0xc2fc00008b00780b */ /* 0x000fe20003f4e000 */
[--C-:B------:R-:W-:Y:S01]  /*9840*/  FFMA R155, R167, UR60, -R176.reuse ;  /* 0x0000003ca79b7c23 */ /* 0x100fe200080008b0 */
[----:B------:R-:W-:Y:S02]  /*9850*/  FFMA R167, R178, UR60, -R176 ;  /* 0x0000003cb2a77c23 */ /* 0x000fe400080008b0 */
[----:B------:R-:W-:Y:S01]  /*9860*/  @!P4 FMUL R147, R147, 0.5 ;  /* 0x3f0000009393c820 */ /* 0x000fe20000400000 */
[----:B------:R-:W2:Y:S01]  /*9870*/  MUFU.EX2 R138, R138 ;  /* 0x0000008a008a7308 */ /* 0x000ea20000000800 */
[----:B----4-:R-:W-:Y:S01]  /*9880*/  @!P3 FMUL R168, R168, R168 ;  /* 0x000000a8a8a8b220 */ /* 0x010fe20000400000 */
[----:B------:R-:W-:-:S06]  /*9890*/  FSETP.GEU.AND P3, PT, R142, -126, PT ;  /* 0xc2fc00008e00780b */ /* 0x000fcc0003f6e000 */
[----:B------:R3:W4:Y:S01]  /*98a0*/  MUFU.EX2 R172, R147 ;  /* 0x0000009300ac7308 */ /* 0x0007220000000800 */
[----:B-1----:R-:W-:Y:S01]  /*98b0*/  @!P5 FMUL R135, R135, R135 ;  /* 0x000000878787d220 */ /* 0x002fe20000400000 */
[----:B------:R-:W-:Y:S01]  /*98c0*/  FSETP.GEU.AND P5, PT, R143, -126, PT ;  /* 0xc2fc00008f00780b */ /* 0x000fe20003fae000 */
[----:B------:R-:W-:-:S04]  /*98d0*/  @!P2 FMUL R139, R139, 0.5 ;  /* 0x3f0000008b8ba820 */ /* 0x000fc80000400000 */
[----:B------:R-:W-:Y:S01]  /*98e0*/  @!P3 FMUL R142, R142, 0.5 ;  /* 0x3f0000008e8eb820 */ /* 0x000fe20000400000 */
[--C-:B---3--:R-:W-:Y:S01]  /*98f0*/  FFMA R147, R159, UR60, -R176.reuse ;  /* 0x0000003c9f937c23 */ /* 0x108fe200080008b0 */
[----:B--2---:R-:W-:Y:S01]  /*9900*/  @!P6 FMUL R138, R138, R138 ;  /* 0x0000008a8a8ae220 */ /* 0x004fe20000400000 */
        /* <DEDUP_REMOVED lines=11> */
[----:B------:R-:W-:Y:S01]  /*99c0*/  FADD R15, R122, R149 ;  /* 0x000000957a0f7221 */ /* 0x000fe20000000000 */
[----:B------:R-:W-:Y:S01]  /*99d0*/  FADD R166, R14, R165 ;  /* 0x000000a50ea67221 */ /* 0x000fe20000000000 */
[----:B------:R-:W-:Y:S01]  /*99e0*/  FADD R170, R18, R173 ;  /* 0x000000ad12aa7221 */ /* 0x000fe20000000000 */
[----:B------:R-:W-:Y:S01]  /*99f0*/  FADD R171, R171, R176 ;  /* 0x000000b0abab7221 */ /* 0x000fe20000000000 */
[----:B------:R-:W-:Y:S01]  /*9a00*/  SHF.L.U32 R13, R6, 0x1f, RZ ;  /* 0x0000001f060d7819 */ /* 0x000fe200000006ff */
[----:B------:R-:W3:Y:S01]  /*9a10*/  MUFU.EX2 R143, R143 ;  /* 0x0000008f008f7308 */ /* 0x000ee20000000800 */
[----:B------:R-:W-:Y:S01]  /*9a20*/  @!P6 FMUL R147, R147, 0.5 ;  /* 0x3f0000009393e820 */ /* 0x000fe20000400000 */
[----:B-1----:R-:W-:Y:S01]  /*9a30*/  @!P2 FMUL R139, R139, R139 ;  /* 0x0000008b8b8ba220 */ /* 0x002fe20000400000 */
[----:B------:R-:W-:Y:S01]  /*9a40*/  FSETP.GEU.AND P2, PT, R154, -126, PT ;  /* 0xc2fc00009a00780b */ /* 0x000fe20003f4e000 */
[----:B------:R-:W-:Y:S01]  /*9a50*/  @!P4 FMUL R146, R146, 0.5 ;  /* 0x3f0000009292c820 */ /* 0x000fe20000400000 */
[----:B------:R-:W-:-:S02]  /*9a60*/  F2FP.BF16.F32.PACK_AB R136, R136, R145 ;  /* 0x000000918888723e */ /* 0x000fc400000010ff */
[----:B------:R-:W-:Y:S01]  /*9a70*/  F2FP.BF16.F32.PACK_AB R122, R17, R122 ;  /* 0x0000007a117a723e */ /* 0x000fe200000010ff */
[----:B------:R-:W1:Y:S01]  /*9a80*/  MUFU.EX2 R147, R147 ;  /* 0x0000009300937308 */ /* 0x000e620000000800 */
[----:B--2---:R-:W-:Y:S01]  /*9a90*/  @!P3 FMUL R142, R142, R142 ;  /* 0x0000008e8e8eb220 */ /* 0x004fe20000400000 */
[----:B------:R-:W-:-:S06]  /*9aa0*/  FSETP.GEU.AND P3, PT, R151, -126, PT ;  /* 0xc2fc00009700780b */ /* 0x000fcc0003f6e000 */
[----:B------:R-:W-:Y:S01]  /*9ab0*/  @!P2 FMUL R154, R154, 0.5 ;  /* 0x3f0000009a9aa820 */ /* 0x000fe20000400000 */
[----:B---3--:R-:W-:Y:S01]  /*9ac0*/  @!P5 FMUL R143, R143, R143 ;  /* 0x0000008f8f8fd220 */ /* 0x008fe20000400000 */
[----:B------:R-:W-:Y:S01]  /*9ad0*/  FSETP.GEU.AND P5, PT, R158, -126, PT ;  /* 0xc2fc00009e00780b */ /* 0x000fe20003fae000 */
[----:B------:R-:W2:Y:S04]  /*9ae0*/  MUFU.EX2 R146, R146 ;  /* 0x0000009200927308 */ /* 0x000ea80000000800 */
        /* <DEDUP_REMOVED lines=37> */
[----:B------:R-:W-:Y:S01]  /*9d40*/  F2FP.BF16.F32.PACK_AB R137, R143, R142 ;  /* 0x0000008e8f89723e */ /* 0x000fe200000010ff */
[----:B------:R-:W-:Y:S01]  /*9d50*/  FADD R185, R164, R159 ;  /* 0x0000009fa4b97221 */ /* 0x000fe20000000000 */
[----:B------:R-:W-:Y:S01]  /*9d60*/  F2FP.BF16.F32.PACK_AB R145, R159, R150 ;  /* 0x000000969f91723e */ /* 0x000fe200000010ff */
[----:B------:R-:W-:Y:S01]  /*9d70*/  FADD R178, R163, R174 ;  /* 0x000000aea3b27221 */ /* 0x000fe20000000000 */
[----:B------:R-:W1:Y:S01]  /*9d80*/  MUFU.EX2 R11, R179 ;  /* 0x000000b3000b7308 */ /* 0x000e620000000800 */
[----:B----4-:R-:W-:Y:S01]  /*9d90*/  @!P3 FMUL R10, R10, R10 ;  /* 0x0000000a0a0ab220 */ /* 0x010fe20000400000 */
[----:B------:R-:W-:Y:S01]  /*9da0*/  FSETP.GEU.AND P3, PT, R182, -126, PT ;  /* 0xc2fc0000b600780b */ /* 0x000fe20003f6e000 */
[----:B------:R-:W-:Y:S01]  /*9db0*/  FADD R163, R12, R157 ;  /* 0x0000009d0ca37221 */ /* 0x000fe20000000000 */
[----:B------:R-:W-:Y:S01]  /*9dc0*/  FADD R174, R15, R166 ;  /* 0x000000a60fae7221 */ /* 0x000fe20000000000 */
[----:B------:R-:W-:Y:S01]  /*9dd0*/  FADD R166, R23, R144 ;  /* 0x0000009017a67221 */ /* 0x000fe20000000000 */
[----:B---3--:R-:W-:Y:S01]  /*9de0*/  FADD R167, R141, R16 ;  /* 0x000000108da77221 */ /* 0x008fe20000000000 */
[----:B------:R-:W-:Y:S01]  /*9df0*/  FADD R177, R163, R170 ;  /* 0x000000aaa3b17221 */ /* 0x000fe20000000000 */
[----:B------:R-:W-:Y:S01]  /*9e00*/  FADD R163, R17, R22 ;  /* 0x0000001611a37221 */ /* 0x000fe20000000000 */
[----:B-----5:R-:W-:Y:S01]  /*9e10*/  @!P5 FMUL R162, R162, R162 ;  /* 0x000000a2a2a2d220 */ /* 0x020fe20000400000 */
[----:B------:R-:W-:Y:S01]  /*9e20*/  FSETP.GEU.AND P5, PT, R183, -126, PT ;  /* 0xc2fc0000b700780b */ /* 0x000fe20003fae000 */
[----:B------:R-:W-:Y:S01]  /*9e30*/  FADD R170, R133, R152 ;  /* 0x0000009885aa7221 */ /* 0x000fe20000000000 */
[----:B------:R-:W-:Y:S01]  /*9e40*/  @!P2 FMUL R180, R180, 0.5 ;  /* 0x3f000000b4b4a820 */ /* 0x000fe20000400000 */
[----:B------:R-:W-:Y:S01]  /*9e50*/  FADD R167, R166, R167 ;  /* 0x000000a7a6a77221 */ /* 0x000fe20000000000 */
[----:B------:R-:W-:Y:S01]  /*9e60*/  FADD R187, R135, R162 ;  /* 0x000000a287bb7221 */ /* 0x000fe20000000000 */
[----:B------:R-:W-:Y:S01]  /*9e70*/  @!P3 FMUL R182, R182, 0.5 ;  /* 0x3f000000b6b6b820 */ /* 0x000fe20000400000 */
[----:B------:R-:W-:Y:S01]  /*9e80*/  FADD R170, R163, R170 ;  /* 0x000000aaa3aa7221 */ /* 0x000fe20000000000 */
[----:B-1----:R-:W-:Y:S01]  /*9e90*/  @!P6 FMUL R11, R11, R11 ;  /* 0x0000000b0b0be220 */ /* 0x002fe20000400000 */
[----:B------:R1:W2:Y:S01]  /*9ea0*/  MUFU.EX2 R15, R180 ;  /* 0x000000b4000f7308 */ /* 0x0002a20000000800 */
[----:B------:R-:W-:Y:S01]  /*9eb0*/  FSETP.GEU.AND P6, PT, R126, -126, PT ;  /* 0xc2fc00007e00780b */ /* 0x000fe20003fce000 */
[----:B------:R-:W-:Y:S01]  /*9ec0*/  FADD R179, R121, R142 ;  /* 0x0000008e79b37221 */ /* 0x000fe20000000000 */
[----:B------:R-:W-:Y:S01]  /*9ed0*/  FADD R189, R184, R187 ;  /* 0x000000bbb8bd7221 */ /* 0x000fe20000000000 */
[----:B------:R-:W-:Y:S01]  /*9ee0*/  @!P4 FMUL R181, R181, 0.5 ;  /* 0x3f000000b5b5c820 */ /* 0x000fe20000400000 */
[----:B------:R-:W-:Y:S01]  /*9ef0*/  @!P5 FMUL R183, R183, 0.5 ;  /* 0x3f000000b7b7d820 */ /* 0x000fe20000400000 */
[----:B------:R-:W-:Y:S01]  /*9f00*/  FADD R186, R179, R186 ;  /* 0x000000bab3ba7221 */ /* 0x000fe20000000000 */
[----:B------:R-:W-:Y:S01]  /*9f10*/  FADD R179, R123, R146 ;  /* 0x000000927bb37221 */ /* 0x000fe20000000000 */
[----:B------:R3:W4:Y:S01]  /*9f20*/  MUFU.EX2 R163, R182 ;  /* 0x000000b600a37308 */ /* 0x0007220000000800 */
[----:B-1----:R-:W-:Y:S01]  /*9f30*/  FADD R180, R156, R143 ;  /* 0x0000008f9cb47221 */ /* 0x002fe20000000000 */
[----:B------:R-:W-:Y:S01]  /*9f40*/  FADD R175, R175, R178 ;  /* 0x000000b2afaf7221 */ /* 0x000fe20000000000 */
[----:B------:R-:W-:Y:S01]  /*9f50*/  FADD R174, R174, R177 ;  /* 0x000000b1aeae7221 */ /* 0x000fe20000000000 */
[----:B------:R-:W-:Y:S01]  /*9f60*/  FADD R170, R170, R167 ;  /* 0x000000a7aaaa7221 */ /* 0x000fe20000000000 */
[----:B------:R-:W-:Y:S01]  /*9f70*/  FADD R187, R180, R185 ;  /* 0x000000b9b4bb7221 */ /* 0x000fe20000000000 */
[----:B------:R-:W-:Y:S01]  /*9f80*/  @!P6 FMUL R126, R126, 0.5 ;  /* 0x3f0000007e7ee820 */ /* 0x000fe20000400000 */
[----:B------:R-:W-:Y:S01]  /*9f90*/  FADD R180, R134, R151 ;  /* 0x0000009786b47221 */ /* 0x000fe20000000000 */
[----:B------:R1:W5:Y:S01]  /*9fa0*/  MUFU.EX2 R166, R183 ;  /* 0x000000b700a67308 */ /* 0x0003620000000800 */
[----:B------:R-:W-:Y:S01]  /*9fb0*/  FADD R185, R172, R11 ;  /* 0x0000000bacb97221 */ /* 0x000fe20000000000 */
[----:B---3--:R-:W-:Y:S01]  /*9fc0*/  FADD R182, R131, R10 ;  /* 0x0000000a83b67221 */ /* 0x008fe20000000000 */
[----:B--2---:R-:W-:Y:S01]  /*9fd0*/  @!P2 FMUL R15, R15, R15 ;  /* 0x0000000f0f0fa220 */ /* 0x004fe20000400000 */
[----:B------:R-:W-:Y:S01]  /*9fe0*/  FADD R186, R186, R189 ;  /* 0x000000bdbaba7221 */ /* 0x000fe20000000000 */
[----:B------:R-:W-:Y:S01]  /*9ff0*/  FADD R190, R180, R185 ;  /* 0x000000b9b4be7221 */ /* 0x000fe20000000000 */
[----:B------:R-:W-:Y:S01]  /*a000*/  FADD R188, R179, R182 ;  /* 0x000000b6b3bc7221 */ /* 0x000fe20000000000 */
[----:B------:R-:W-:Y:S01]  /*a010*/  FADD R180, R127, R158 ;  /* 0x0000009e7fb47221 */ /* 0x000fe20000000000 */
[----:B------:R-:W2:Y:S01]  /*a020*/  MUFU.EX2 R126, R126 ;  /* 0x0000007e007e7308 */ /* 0x000ea20000000800 */
[----:B----4-:R-:W-:Y:S01]  /*a030*/  @!P3 FMUL R163, R163, R163 ;  /* 0x000000a3a3a3b220 */ /* 0x010fe20000400000 */
[----:B------:R-:W-:Y:S01]  /*a040*/  FADD R179, R130, R147 ;  /* 0x0000009382b37221 */ /* 0x000fe20000000000 */
[----:B------:R-:W-:Y:S01]  /*a050*/  FADD R184, R168, R15 ;  /* 0x0000000fa8b87221 */ /* 0x000fe20000000000 */
[----:B------:R-:W-:Y:S01]  /*a060*/  FADD R182, R160, R155 ;  /* 0x0000009ba0b67221 */ /* 0x000fe20000000000 */
[----:B-1----:R-:W-:Y:S01]  /*a070*/  FADD R183, R138, R163 ;  /* 0x000000a38ab77221 */ /* 0x002fe20000000000 */
[----:B------:R-:W-:Y:S01]  /*a080*/  FADD R187, R187, R190 ;  /* 0x000000bebbbb7221 */ /* 0x000fe20000000000 */
[----:B------:R-:W-:Y:S01]  /*a090*/  FADD R179, R179, R184 ;  /* 0x000000b8b3b37221 */ /* 0x000fe20000000000 */
[----:B------:R-:W1:Y:S01]  /*a0a0*/  MUFU.EX2 R181, R181 ;  /* 0x000000b500b57308 */ /* 0x000e620000000800 */
[----:B-----5:R-:W-:Y:S01]  /*a0b0*/  @!P5 FMUL R166, R166, R166 ;  /* 0x000000a6a6a6d220 */ /* 0x020fe20000400000 */
[----:B------:R-:W-:Y:S01]  /*a0c0*/  FADD R183, R180, R183 ;  /* 0x000000b7b4b77221 */ /* 0x000fe20000000000 */
[----:B------:R-:W-:Y:S01]  /*a0d0*/  FADD R170, R175, R170 ;  /* 0x000000aaafaa7221 */ /* 0x000fe20000000000 */
[----:B------:R-:W-:Y:S01]  /*a0e0*/  FADD R171, R171, R174 ;  /* 0x000000aeabab7221 */ /* 0x000fe20000000000 */
[----:B------:R-:W-:Y:S01]  /*a0f0*/  FADD R185, R139, R166 ;  /* 0x000000a68bb97221 */ /* 0x000fe20000000000 */
[----:B------:R-:W-:Y:S01]  /*a100*/  FADD R183, R188, R183 ;  /* 0x000000b7bcb77221 */ /* 0x000fe20000000000 */
[----:B------:R-:W-:Y:S01]  /*a110*/  F2FP.BF16.F32.PACK_AB R123, R130, R123 ;  /* 0x0000007b827b723e */ /* 0x000fe200000010ff */
[----:B------:R-:W-:Y:S01]  /*a120*/  FADD R171, R171, R170 ;  /* 0x000000aaabab7221 */ /* 0x000fe20000000000 */
[----:B------:R-:W-:Y:S01]  /*a130*/  FADD R182, R182, R185 ;  /* 0x000000b9b6b67221 */ /* 0x000fe20000000000 */
[----:B------:R-:W-:Y:S01]  /*a140*/  FADD R183, R186, R183 ;  /* 0x000000b7bab77221 */ /* 0x000fe20000000000 */
[----:B--2---:R-:W-:Y:S01]  /*a150*/  @!P6 FMUL R126, R126, R126 ;  /* 0x0000007e7e7ee220 */ /* 0x004fe20000400000 */
[----:B------:R-:W-:Y:S01]  /*a160*/  F2FP.BF16.F32.PACK_AB R130, R133, R14 ;  /* 0x0000000e8582723e */ /* 0x000fe200000010ff */
[----:B------:R-:W-:Y:S01]  /*a170*/  FADD R182, R179, R182 ;  /* 0x000000b6b3b67221 */ /* 0x000fe20000000000 */
[----:B------:R2:W3:Y:S01]  /*a180*/  SYNCS.PHASECHK.TRANS64.TRYWAIT P2, [UR7+0x48000], R13 ;  /* 0x0480000dff0075a7 */ /* 0x0004e20008040147 */
[----:B------:R-:W-:Y:S01]  /*a190*/  F2FP.BF16.F32.PACK_AB R133, R172, R135 ;  /* 0x00000087ac85723e */ /* 0x000fe200000010ff */
[----:B------:R-:W-:Y:S01]  /*a1a0*/  FFMA R3, R126, R3, R171 ;  /* 0x000000037e037223 */ /* 0x000fe200000000ab */
[----:B------:R-:W-:Y:S01]  /*a1b0*/  FADD R182, R187, R182 ;  /* 0x000000b6bbb67221 */ /* 0x000fe20000000000 */
[----:B-1----:R-:W-:Y:S01]  /*a1c0*/  @!P4 FMUL R181, R181, R181 ;  /* 0x000000b5b5b5c220 */ /* 0x002fe20000400000 */
[----:B------:R-:W-:Y:S01]  /*a1d0*/  F2FP.BF16.F32.PACK_AB R135, R139, R138 ;  /* 0x0000008a8b87723e */ /* 0x000fe200000010ff */
[-C--:B------:R-:W-:Y:S01]  /*a1e0*/  FMUL R24, R24, R126.reuse ;  /* 0x0000007e18187220 */ /* 0x080fe20000400000 */
[----:B------:R-:W-:Y:S01]  /*a1f0*/  FADD R182, R183, R182 ;  /* 0x000000b6b7b67221 */ /* 0x000fe20000000000 */
        /* <DEDUP_REMOVED lines=112> */
[----:B--23--:R-:W-:Y:S06]  /*a900*/  @!P0 BRA `(.L_x_39) ;  /* 0x0000000000048947 */ /* 0x00cfec0003800000 */
[----:B------:R-:W-:Y:S01]  /*a910*/  BPT.TRAP 0x1 ;  /* 0x000000040000795c */ /* 0x000fe20000300000 */
.L_x_39:
[----:B------:R-:W-:Y:S05]  /*a920*/  @P2 BRA `(.L_x_40) ;  /* 0x0000000000082947 */ /* 0x000fea0003800000 */
[----:B------:R-:W1:Y:S02]  /*a930*/  SYNCS.PHASECHK.TRANS64.TRYWAIT P2, [UR7+0x48000], R13 ;  /* 0x0480000dff0075a7 */ /* 0x000e640008040147 */
[----:B-1----:R-:W-:Y:S05]  /*a940*/  @!P2 BRA `(.L_x_41) ;  /* 0x000000400054a947 */ /* 0x002fea0003800000 */
.L_x_40:
        /* <DEDUP_REMOVED lines=43> */
.L_x_42:
[----:B------:R-:W-:-:S04]  /*ac00*/  ULEA UR7, UR59, UR36, 0x3 ;  /* 0x000000243b077291 */ /* 0x000fc8000f8e183f */
[----:B------:R-:W-:-:S04]  /*ac10*/  UIADD3 UR7, UR7, 0x48028, URZ ;  /* 0x0004802807077890 */ /* 0x000fc8000fffe03f */
[----:B------:R-:W-:-:S09]  /*ac20*/  UPRMT UR7, URZ, 0x654, UR7 ;  /* 0x000006543f077896 */ /* 0x000fd20008000007 */
[----:B------:R-:W-:Y:S01]  /*ac30*/  SYNCS.ARRIVE.TRANS64.RED.A1T0 RZ, [UR7], RZ ;  /* 0x000000ffffff79a7 */ /* 0x000fe20008100407 */
[----:B------:R-:W-:Y:S05]  /*ac40*/  @P1 BRA `(.L_x_43) ;  /* 0x0000000000041947 */ /* 0x000fea0003800000 */
[----:B------:R-:W-:Y:S01]  /*ac50*/  BPT.TRAP 0x1 ;  /* 0x000000040000795c */ /* 0x000fe20000300000 */
.L_x_43:
[----:B------:R-:W-:-:S04]  /*ac60*/  UIADD3 UR59, UR59, 0x1, URZ ;  /* 0x000000013b3b7890 */ /* 0x000fc8000fffe03f */
[----:B------:R-:W-:-:S04]  /*ac70*/  UISETP.NE.AND UP0, UPT, UR59, 0x5, UPT ;  /* 0x000000053b00788c */ /* 0x000fc8000bf05270 */
[----:B------:R-:W-:Y:S01]  /*ac80*/  USEL UR59, UR59, URZ, UP0 ;  /* 0x0000003f3b3b7287 */ /* 0x000fe20008000000 */
[----:B------:R-:W-:Y:S11]  /*ac90*/  @!P0 BRA `(.L_x_44) ;  /* 0x0000000000048947 */ /* 0x000ff60003800000 */
[----:B------:R-:W-:Y:S01]  /*aca0*/  BPT.TRAP 0x1 ;  /* 0x000000040000795c */ /* 0x000fe20000300000 */
.L_x_44:
[----:B------:R-:W-:-:S04]  /*acb0*/  ULEA UR7, UR59, UR36, 0x3 ;  /* 0x000000243b077291 */ /* 0x000fc8000f8e183f */
[----:B------:R-:W-:-:S04]  /*acc0*/  UIADD3 UR7, UR7, 0x48028, URZ ;  /* 0x0004802807077890 */ /* 0x000fc8000fffe03f */
[----:B------:R-:W-:-:S09]  /*acd0*/  UPRMT UR7, URZ, 0x654, UR7 ;  /* 0x000006543f077896 */ /* 0x000fd20008000007 */
[----:B------:R-:W-:Y:S01]  /*ace0*/  SYNCS.ARRIVE.TRANS64.RED.A1T0 RZ, [UR7], RZ ;  /* 0x000000ffffff79a7 */ /* 0x000fe20008100407 */
[----:B------:R-:W-:Y:S05]  /*acf0*/  @P1 BRA `(.L_x_45) ;  /* 0x0000000000041947 */ /* 0x000fea0003800000 */
[----:B------:R-:W-:Y:S01]  /*ad00*/  BPT.TRAP 0x1 ;  /* 0x000000040000795c */ /* 0x000fe20000300000 */
.L_x_45:
[----:B------:R-:W-:Y:S01]  /*ad10*/  UIADD3 UR6, UR6, 0x1, URZ ;  /* 0x0000000106067890 */ /* 0x000fe2000fffe03f */
[C---:B------:R-:W-:Y:S01]  /*ad20*/  ISETP.GT.AND P2, PT, R8.reuse, 0x1, PT ;  /* 0x000000010800780c */ /* 0x040fe20003f44270 */
[----:B------:R-:W-:Y:S01]  /*ad30*/  UIADD3 UR59, UR59, 0x1, URZ ;  /* 0x000000013b3b7890 */ /* 0x000fe2000fffe03f */
[----:B------:R-:W-:Y:S01]  /*ad40*/  IADD3 R8, R8, -0x1, RZ ;  /* 0xffffffff08087810 */ /* 0x000fe20007ffe0ff */
[----:B------:R-:W-:Y:S01]  /*ad50*/  UISETP.NE.AND UP1, UPT, UR6, 0x5, UPT ;  /* 0x000000050600788c */ /* 0x000fe2000bf25270 */
[----:B------:R-:W-:Y:S01]  /*ad60*/  IADD3 R5, R5, 0x80, RZ ;  /* 0x0000008005057810 */ /* 0x000fe20007ffe0ff */
[----:B------:R-:W-:Y:S01]  /*ad70*/  UISETP.NE.AND UP0, UPT, UR59, 0x5, UPT ;  /* 0x000000053b00788c */ /* 0x000fe2000bf05270 */
[----:B-1----:R-:W-:Y:S01]  /*ad80*/  MOV R10, R7 ;  /* 0x00000007000a7202 */ /* 0x002fe20000000f00 */
[----:B------:R-:W-:Y:S01]  /*ad90*/  USEL UR7, URZ, 0x1, UP1 ;  /* 0x000000013f077887 */ /* 0x000fe20008800000 */
[----:B------:R-:W-:Y:S01]  /*ada0*/  MOV R11, R9 ;  /* 0x00000009000b7202 */ /* 0x000fe20000000f00 */
[----:B------:R-:W-:-:S02]  /*adb0*/  USEL UR59, UR59, URZ, UP0 ;  /* 0x0000003f3b3b7287 */ /* 0x000fc40008000000 */
[----:B------:R-:W-:Y:S02]  /*adc0*/  USEL UR58, UR6, URZ, UP1 ;  /* 0x0000003f063a7287 */ /* 0x000fe40008800000 */
[----:B------:R-:W-:Y:S01]  /*add0*/  LOP3.LUT R6, R6, UR7, RZ, 0x3c, !PT ;  /* 0x0000000706067c12 */ /* 0x000fe2000f8e3cff */
[----:B------:R-:W-:Y:S09]  /*ade0*/  @P2 BRA `(.L_x_46) ;  /* 0xffffffc400b42947 */ /* 0x000ff2000383ffff */
.L_x_35:
[----:B------:R-:W2:Y:S01]  /*adf0*/  SHFL.BFLY PT, R0, R3, 0x1, 0x1f ;  /* 0x0c201f0003007f89 */ /* 0x000ea200000e0000 */
[----:B------:R-:W-:Y:S01]  /*ae00*/  BSSY B0, `(.L_x_47) ;  /* 0x0000024000007945 */ /* 0x000fe20003800000 */
[----:B------:R-:W-:Y:S02]  /*ae10*/  MOV R6, 0x3f800000 ;  /* 0x3f80000000067802 */ /* 0x000fe40000000f00 */
[----:B------:R-:W3:Y:S01]  /*ae20*/  SHFL.BFLY PT, R5, R4, 0x1, 0x1f ;  /* 0x0c201f0004057f89 */ /* 0x000ee200000e0000 */
[----:B------:R-:W-:Y:S02]  /*ae30*/  MOV R2, 0x3f800000 ;  /* 0x3f80000000027802 */ /* 0x000fe40000000f00 */
[----:B------:R-:W-:Y:S01]  /*ae40*/  MOV R13, 0x7f800000 ;  /* 0x7f800000000d7802 */ /* 0x000fe20000000f00 */
[----:B--2---:R-:W-:Y:S01]  /*ae50*/  FADD R0, R0, R3 ;  /* 0x0000000300007221 */ /* 0x004fe20000000000 */
[----:B---3--:R-:W-:-:S04]  /*ae60*/  FADD R16, R5, R4 ;  /* 0x0000000405107221 */ /* 0x008fc80000000000 */
[----:B------:R-:W2:Y:S04]  /*ae70*/  SHFL.BFLY PT, R11, R0, 0x2, 0x1f ;  /* 0x0c401f00000b7f89 */ /* 0x000ea800000e0000 */
[----:B------:R-:W3:Y:S01]  /*ae80*/  SHFL.BFLY PT, R17, R16, 0x2, 0x1f ;  /* 0x0c401f0010117f89 */ /* 0x000ee200000e0000 */
[C---:B--2---:R-:W-:Y:S01]  /*ae90*/  FSETP.NE.AND P0, PT, R0.reuse, -R11, PT ;  /* 0x8000000b0000720b */ /* 0x044fe20003f05000 */
[----:B------:R-:W-:Y:S01]  /*aea0*/  FADD R4, R0, R11 ;  /* 0x0000000b00047221 */ /* 0x000fe20000000000 */
[----:B------:R-:W-:Y:S01]  /*aeb0*/  MOV R11, 0x7f800000 ;  /* 0x7f800000000b7802 */ /* 0x000fe20000000f00 */
[----:B---3--:R-:W-:-:S10]  /*aec0*/  FADD R5, R16, R17 ;  /* 0x0000001110057221 */ /* 0x008fd40000000000 */
[----:B------:R-:W-:Y:S05]  /*aed0*/  @!P0 BRA `(.L_x_48) ;  /* 0x0000000000588947 */ /* 0x000fea0003800000 */
[----:B------:R-:W-:Y:S01]  /*aee0*/  IADD3 R0, R4, 0x1800000, RZ ;  /* 0x0180000004007810 */ /* 0x000fe20007ffe0ff */
[----:B------:R-:W-:Y:S03]  /*aef0*/  BSSY B1, `(.L_x_49) ;  /* 0x000000d000017945 */ /* 0x000fe60003800000 */
[----:B------:R-:W-:-:S04]  /*af00*/  LOP3.LUT R0, R0, 0x7f800000, RZ, 0xc0, !PT ;  /* 0x7f80000000007812 */ /* 0x000fc800078ec0ff */
[----:B------:R-:W-:-:S13]  /*af10*/  ISETP.GT.U32.AND P0, PT, R0, 0x1ffffff, PT ;  /* 0x01ffffff0000780c */ /* 0x000fda0003f04070 */
[----:B------:R-:W-:Y:S05]  /*af20*/  @P0 BRA `(.L_x_50) ;  /* 0x0000000000140947 */ /* 0x000fea0003800000 */
[----:B------:R-:W-:Y:S02]  /*af30*/  MOV R2, R4 ;  /* 0x0000000400027202 */ /* 0x000fe40000000f00 */
[----:B------:R-:W-:-:S07]  /*af40*/  MOV R14, 0xaf60 ;  /* 0x0000af60000e7802 */ /* 0x000fce0000000f00 */
[----:B-1----:R-:W-:Y:S05]  /*af50*/  CALL.REL.NOINC `($__internal_0_$__cuda_sm20_rcp_rn_f32_slowpath) ;  /* 0x0000003c00787944 */ /* 0x002fea0003c00000 */
[----:B------:R-:W-:Y:S01]  /*af60*/  MOV R2, R0 ;  /* 0x0000000000027202 */ /* 0x000fe20000000f00 */
[----:B------:R-:W-:Y:S06]  /*af70*/  BRA `(.L_x_51) ;  /* 0x0000000000107947 */ /* 0x000fec0003800000 */
.L_x_50:
[----:B------:R-:W2:Y:S02]  /*af80*/  MUFU.RCP R3, R4 ;  /* 0x0000000400037308 */ /* 0x000ea40000001000 */
[----:B--2---:R-:W-:-:S04]  /*af90*/  FFMA R0, R4, R3, -1 ;  /* 0xbf80000004007423 */ /* 0x004fc80000000003 */
[----:B------:R-:W-:-:S04]  /*afa0*/  FADD.FTZ R0, -R0, -RZ ;  /* 0x800000ff00007221 */ /* 0x000fc80000010100 */
[----:B------:R-:W-:-:S07]  /*afb0*/  FFMA R2, R3, R0, R3 ;  /* 0x0000000003027223 */ /* 0x000fce0000000003 */
.L_x_51:
[----:B------:R-:W-:Y:S05]  /*afc0*/  BSYNC B1 ;  /* 0x0000000000017941 */ /* 0x000fea0003800000 */
.L_x_49:
[----:B------:R-:W-:Y:S01]  /*afd0*/  FSETP.GEU.AND P0, PT, |R4|, 1.175494350822287508e-38, PT ;  /* 0x008000000400780b */ /* 0x000fe20003f0e200 */
[----:B------:R-:W-:-:S12]  /*afe0*/  ULDC UR4, c[0x0][0x600] ;  /* 0x0001800000047ab9 */ /* 0x000fd80000000800 */
[----:B------:R-:W-:-:S04]  /*aff0*/  @!P0 FMUL R4, R4, 16777216 ;  /* 0x4b80000004048820 */ /* 0x000fc80000400000 */
[----:B------:R-:W2:Y:S02]  /*b000*/  MUFU.LG2 R0, R4 ;  /* 0x0000000400007308 */ /* 0x000ea40000000c00 */
[----:B--2---:R-:W-:-:S04]  /*b010*/  @!P0 FADD R0, R0, -24 ;  /* 0xc1c0000000008421 */ /* 0x004fc80000000000 */
[----:B------:R-:W-:-:S04]  /*b020*/  FMUL R0, R0, 0.69314718246459960938 ;  /* 0x3f31721800007820 */ /* 0x000fc80000400000 */
[----:B------:R-:W-:-:S07]  /*b030*/  FFMA R13, R7, UR4, R0 ;  /* 0x00000004070d7c23 */ /* 0x000fce0008000000 */
.L_x_48:
[----:B------:R-:W-:Y:S05]  /*b040*/  BSYNC B0 ;  /* 0x0000000000007941 */ /* 0x000fea0003800000 */
.L_x_47:
[----:B------:R-:W-:Y:S01]  /*b050*/  FSETP.NE.AND P0, PT, R16, -R17, PT ;  /* 0x800000111000720b */ /* 0x000fe20003f05000 */
[----:B------:R-:W-:Y:S01]  /*b060*/  ULDC UR4, c[0x0][0x608] ;  /* 0x0001820000047ab9 */ /* 0x000fe20000000800 */
[----:B------:R-:W-:Y:S01]  /*b070*/  BSSY B0, `(.L_x_52) ;  /* 0x0000049000007945 */ /* 0x000fe20003800000 */
[----:B------:R-:W-:-:S04]  /*b080*/  FMUL R2, R2, UR4 ;  /* 0x0000000402027c20 */ /* 0x000fc80008400000 */
        /* <DEDUP_REMOVED lines=48> */
[----:B------:R-:W-:Y:S06]  /*b390*/  @!P0 BRA `(.L_x_53) ;  /* 0x0000000000588947 */ /* 0x000fec0003800000 */
        /* <DEDUP_REMOVED lines=10> */
.L_x_55:
[----:B------:R-:W2:Y:S02]  /*b440*/  MUFU.RCP R6, R5 ;  /* 0x0000000500067308 */ /* 0x000ea40000001000 */
[----:B--2---:R-:W-:-:S04]  /*b450*/  FFMA R0, R5, R6, -1 ;  /* 0xbf80000005007423 */ /* 0x004fc80000000006 */
[----:B------:R-:W-:-:S04]  /*b460*/  FADD.FTZ R3, -R0, -RZ ;  /* 0x800000ff00037221 */ /* 0x000fc80000010100 */
[----:B------:R-:W-:-:S07]  /*b470*/  FFMA R6, R6, R3, R6 ;  /* 0x0000000306067223 */ /* 0x000fce0000000006 */
.L_x_56:
[----:B------:R-:W-:Y:S05]  /*b480*/  BSYNC B1 ;  /* 0x0000000000017941 */ /* 0x000fea0003800000 */
.L_x_54:
[----:B------:R-:W-:Y:S01]  /*b490*/  FSETP.GEU.AND P0, PT, |R5|, 1.175494350822287508e-38, PT ;  /* 0x008000000500780b */ /* 0x000fe20003f0e200 */
[----:B------:R-:W-:-:S12]  /*b4a0*/  ULDC UR4, c[0x0][0x600] ;  /* 0x0001800000047ab9 */ /* 0x000fd80000000800 */
[----:B------:R-:W-:-:S04]  /*b4b0*/  @!P0 FMUL R5, R5, 16777216 ;  /* 0x4b80000005058820 */ /* 0x000fc80000400000 */
[----:B------:R-:W2:Y:S02]  /*b4c0*/  MUFU.LG2 R0, R5 ;  /* 0x0000000500007308 */ /* 0x000ea40000000c00 */
[----:B--2---:R-:W-:-:S04]  /*b4d0*/  @!P0 FADD R0, R0, -24 ;  /* 0xc1c0000000008421 */ /* 0x004fc80000000000 */
[----:B------:R-:W-:-:S04]  /*b4e0*/  FMUL R0, R0, 0.69314718246459960938 ;  /* 0x3f31721800007820 */ /* 0x000fc80000400000 */
[----:B------:R-:W-:-:S07]  /*b4f0*/  FFMA R11, R9, UR4, R0 ;  /* 0x00000004090b7c23 */ /* 0x000fce0008000000 */
.L_x_53:
[----:B------:R-:W-:Y:S05]  /*b500*/  BSYNC B0 ;  /* 0x0000000000007941 */ /* 0x000fea0003800000 */
.L_x_52:
[----:B------:R-:W-:Y:S01]  /*b510*/  UISETP.NE.AND UP0, UPT, UR38, 0x1, UPT ;  /* 0x000000012600788c */ /* 0x000fe2000bf05270 */
[----:B------:R-:W2:Y:S03]  /*b520*/  S2R R2, SR_TID.X ;  /* 0x0000000000027919 */ /* 0x000ea60000002100 */
[----:B------:R-:W-:-:S06]  /*b530*/  USEL UR4, URZ, 0x1, UP0 ;  /* 0x000000013f047887 */ /* 0x000fcc0008000000 */
[----:B------:R-:W-:Y:S01]  /*b540*/  MOV R0, UR4 ;  /* 0x0000000400007c02 */ /* 0x000fe20008000f00 */
[----:B------:R-:W-:Y:S02]  /*b550*/  ULDC UR4, c[0x0][0x608] ;  /* 0x0001820000047ab9 */ /* 0x000fe40000000800 */
[----:B------:R-:W-:Y:S01]  /*b560*/  FMUL R6, R6, UR4 ;  /* 0x0000000406067c20 */ /* 0x000fe20008400000 */
[----:B------:R-:W-:-:S04]  /*b570*/  SHF.L.U32 R0, R0, 0x1f, RZ ;  /* 0x0000001f00007819 */ /* 0x000fc800000006ff */
[----:B------:R-:W3:Y:S01]  /*b580*/  SYNCS.PHASECHK.TRANS64.TRYWAIT P0, [UR39+0x8], R0 ;  /* 0x00000800ff0075a7 */ /* 0x000ee20008000167 */
[C---:B--2---:R-:W-:Y:S02]  /*b590*/  LOP3.LUT P1, RZ, R2.reuse, 0x3, RZ, 0xc0, !PT ;  /* 0x0000000302ff7812 */ /* 0x044fe4000782c0ff */
[----:B------:R-:W-:Y:S01]  /*b5a0*/  LOP3.LUT R16, R2, 0x7f, RZ, 0xc0, !PT ;  /* 0x0000007f02107812 */ /* 0x000fe200078ec0ff */
[----:B---3--:R-:W-:Y:S10]  /*b5b0*/  @!P0 BRA `(.L_x_57) ;  /* 0x0000003400508947 */ /* 0x008ff40003800000 */
.L_x_115:
[----:B------:R-:W-:Y:S01]  /*b5c0*/  ULDC.64 UR10, c[0x0][0x208] ;  /* 0x00008200000a7ab9 */ /* 0x000fe20000000a00 */
[----:B------:R-:W-:Y:S01]  /*b5d0*/  BSSY B0, `(.L_x_58) ;  /* 0x0000019000007945 */ /* 0x000fe20003800000 */
[----:B------:R-:W-:-:S03]  /*b5e0*/  SHF.R.U32.HI R17, RZ, 0x5, R16 ;  /* 0x00000005ff117819 */ /* 0x000fc60000011610 */
[----:B------:R-:W-:Y:S05]  /*b5f0*/  @P1 BRA `(.L_x_59) ;  /* 0x0000000000581947 */ /* 0x000fea0003800000 */
[----:B------:R-:W3:Y:S01]  /*b600*/  S2UR UR4, SR_CTAID.Y ;  /* 0x00000000000479c3 */ /* 0x000ee20000002600 */
[----:B--2---:R-:W-:Y:S01]  /*b610*/  SHF.R.U32.HI R0, RZ, 0x2, R2 ;  /* 0x00000002ff007819 */ /* 0x004fe20000011602 */
[----:B------:R-:W-:Y:S01]  /*b620*/  USHF.L.U32 UR8, UR37, 0x6, URZ ;  /* 0x0000000625087899 */ /* 0x000fe2000800063f */
[----:B------:R-:W-:Y:S01]  /*b630*/  SHF.L.U32 R3, R17, 0x4, RZ ;  /* 0x0000000411037819 */ /* 0x000fe200000006ff */
[----:B------:R-:W-:Y:S01]  /*b640*/  ULDC.64 UR6, c[0x0][0x688] ;  /* 0x0001a20000067ab9 */ /* 0x000fe20000000a00 */
[----:B------:R-:W-:-:S03]  /*b650*/  LOP3.LUT R0, R0, 0x7, RZ, 0xc0, !PT ;  /* 0x0000000700007812 */ /* 0x000fc600078ec0ff */
[----:B------:R-:W2:Y:S01]  /*b660*/  S2UR UR5, SR_CTAID.Z ;  /* 0x00000000000579c3 */ /* 0x000ea20000002700 */
[----:B------:R-:W-:-:S04]  /*b670*/  LOP3.LUT R0, R3, 0xfffffff0, R0, 0xe2, !PT ;  /* 0xfffffff003007812 */ /* 0x000fc800078ee200 */
[----:B------:R-:W-:-:S04]  /*b680*/  IADD3 R3, R0, UR8, RZ ;  /* 0x0000000800037c10 */ /* 0x000fc8000fffe0ff */
[----:B------:R-:W-:Y:S01]  /*b690*/  IADD3 R2, R3, 0x8, RZ ;  /* 0x0000000803027810 */ /* 0x000fe20007ffe0ff */
[----:B---3--:R-:W-:-:S04]  /*b6a0*/  UIMAD UR4, UR4, UR6, UR8 ;  /* 0x00000006040472a4 */ /* 0x008fc8000f8e0208 */
[----:B--2---:R-:W-:-:S03]  /*b6b0*/  UIMAD UR4, UR5, UR7, UR4 ;  /* 0x00000007050472a4 */ /* 0x004fc6000f8e0204 */
[----:B------:R-:W-:Y:S02]  /*b6c0*/  ULDC UR5, c[0x0][0x288] ;  /* 0x0000a20000057ab9 */ /* 0x000fe40000000800 */
[----:B------:R-:W-:Y:S02]  /*b6d0*/  ISETP.GE.U32.AND P0, PT, R3, UR5, PT ;  /* 0x0000000503007c0c */ /* 0x000fe4000bf06070 */
[----:B------:R-:W-:Y:S02]  /*b6e0*/  IADD3 R0, P2, R0, UR4, RZ ;  /* 0x0000000400007c10 */ /* 0x000fe4000ff5e0ff */
[----:B------:R-:W-:Y:S01]  /*b6f0*/  ISETP.GE.U32.AND P1, PT, R2, UR5, PT ;  /* 0x0000000502007c0c */ /* 0x000fe2000bf26070 */
[----:B------:R-:W-:Y:S01]  /*b700*/  ULDC.64 UR4, c[0x0][0x680] ;  /* 0x0001a00000047ab9 */ /* 0x000fe20000000a00 */
[----:B------:R-:W-:Y:S02]  /*b710*/  IADD3.X R3, RZ, RZ, RZ, P2, !PT ;  /* 0x000000ffff037210 */ /* 0x000fe400017fe4ff */
[----:B------:R-:W-:-:S04]  /*b720*/  LEA R2, P2, R0, UR4, 0x2 ;  /* 0x0000000400027c11 */ /* 0x000fc8000f8410ff */
[----:B------:R-:W-:-:S05]  /*b730*/  LEA.HI.X R3, R0, UR5, R3, 0x2, P2 ;  /* 0x0000000500037c11 */ /* 0x000fca00090f1403 */
[----:B------:R3:W-:Y:S04]  /*b740*/  @!P0 STG.E desc[UR10][R2.64], R13 ;  /* 0x0000000d02008986 */ /* 0x0007e8000c10190a */
[----:B------:R3:W-:Y:S02]  /*b750*/  @!P1 STG.E desc[UR10][R2.64+0x20], R11 ;  /* 0x0000200b02009986 */ /* 0x0007e4000c10190a */
.L_x_59:
[----:B------:R-:W-:Y:S05]  /*b760*/  BSYNC B0 ;  /* 0x0000000000007941 */ /* 0x000fea0003800000 */
.L_x_58:
[----:B------:R-:W-:Y:S01]  /*b770*/  ULDC.64 UR4, c[0x0][0x730] ;  /* 0x0001cc0000047ab9 */ /* 0x000fe20000000a00 */
[-C--:B------:R-:W-:Y:S01]  /*b780*/  FMUL R26, R26, R6.reuse ;  /* 0x000000061a1a7220 */ /* 0x080fe20000400000 */
[----:B------:R-:W-:Y:S01]  /*b790*/  ISETP.NE.U32.AND P0, PT, RZ, UR4, PT ;  /* 0x00000004ff007c0c */ /* 0x000fe2000bf05070 */
[-C--:B------:R-:W-:Y:S01]  /*b7a0*/  FMUL R120, R27, R6.reuse ;  /* 0x000000061b787220 */ /* 0x080fe20000400000 */
[-C--:B------:R-:W-:Y:S01]  /*b7b0*/  FMUL R30, R30, R6.reuse ;  /* 0x000000061e1e7220 */ /* 0x080fe20000400000 */
[-C--:B------:R-:W-:Y:S01]  /*b7c0*/  FMUL R122, R31, R6.reuse ;  /* 0x000000061f7a7220 */ /* 0x080fe20000400000 */
[----:B------:R-:W-:Y:S01]  /*b7d0*/  ISETP.NE.AND.EX P0, PT, RZ, UR5, PT, P0 ;  /* 0x00000005ff007c0c */ /* 0x000fe2000bf05300 */
        /* <DEDUP_REMOVED lines=44> */
[----:B------:R-:W-:Y:S06]  /*baa0*/  @P0 BRA `(.L_x_60) ;  /* 0x0000000000200947 */ /* 0x000fec0003800000 */
[----:B------:R-:W-:Y:S02]  /*bab0*/  ULDC.64 UR4, c[0x0][0x728] ;  /* 0x0001ca0000047ab9 */ /* 0x000fe40000000a00 */
[----:B------:R-:W-:-:S04]  /*bac0*/  ISETP.NE.U32.AND P0, PT, RZ, UR4, PT ;  /* 0x00000004ff007c0c */ /* 0x000fc8000bf05070 */
[----:B------:R-:W-:-:S13]  /*bad0*/  ISETP.NE.AND.EX P0, PT, RZ, UR5, PT, P0 ;  /* 0x00000005ff007c0c */ /* 0x000fda000bf05300 */
[----:B------:R-:W-:Y:S05]  /*bae0*/  @!P0 BRA `(.L_x_61) ;  /* 0x00000000000c8947 */ /* 0x000fea0003800000 */
[----:B--23--:R-:W2:Y:S02]  /*baf0*/  LDC.64 R2, c[0x0][0x728] ;  /* 0x0001ca00ff027b82 */ /* 0x00cea40000000a00 */
[----:B--2---:R2:W5:Y:S01]  /*bb00*/  LDG.E R2, desc[UR10][R2.64] ;  /* 0x0000000a02027981 */ /* 0x004562000c1e1900 */
[----:B------:R-:W-:Y:S05]  /*bb10*/  BRA `(.L_x_60) ;  /* 0x0000000000047947 */ /* 0x000fea0003800000 */
.L_x_61:
[----:B---3--:R-:W4:Y:S02]  /*bb20*/  LDC R2, c[0x0][0x720] ;  /* 0x0001c800ff027b82 */ /* 0x008f240000000800 */
.L_x_60:
[----:B--2---:R-:W-:Y:S02]  /*bb30*/  MOV R0, RZ ;  /* 0x000000ff00007202 */ /* 0x004fe40000000f00 */
[----:B----45:R-:W-:Y:S02]  /*bb40*/  MOV R87, R2 ;  /* 0x0000000200577202 */ /* 0x030fe40000000f00 */
[----:B------:R-:W-:-:S13]  /*bb50*/  LOP3.LUT P0, RZ, R0, 0x1bf, RZ, 0xc0, !PT ;  /* 0x000001bf00ff7812 */ /* 0x000fda000780c0ff */
[----:B------:R-:W-:Y:S05]  /*bb60*/  @!P0 BRA `(.L_x_62) ;  /* 0x0000000000408947 */ /* 0x000fea0003800000 */
[----:B------:R-:W-:Y:S01]  /*bb70*/  MOV R0, 0x0 ;  /* 0x0000000000007802 */ /* 0x000fe20000000f00 */
[----:B------:R-:W-:Y:S01]  /*bb80*/  ULDC.64 UR4, c[0x4][0x70] ;  /* 0x01001c0000047ab9 */ /* 0x000fe20000000a00 */
[----:B------:R-:W-:Y:S01]  /*bb90*/  ULDC.64 UR6, c[0x4][0x8] ;  /* 0x0100020000067ab9 */ /* 0x000fe20000000a00 */
[----:B------:R-:W-:Y:S01]  /*bba0*/  MOV R4, UR4 ;  /* 0x0000000400047c02 */ /* 0x000fe20008000f00 */
[----:B---3--:R2:W3:Y:S01]  /*bbb0*/  LDC.64 R2, c[0x4][R0] ;  /* 0x0100000000027b82 */ /* 0x0084e20000000a00 */
[----:B------:R-:W-:Y:S01]  /*bbc0*/  MOV R5, UR5 ;  /* 0x0000000500057c02 */ /* 0x000fe20008000f00 */
[----:B------:R-:W-:Y:S01]  /*bbd0*/  ULDC.64 UR4, c[0x4][0x78] ;  /* 0x01001e0000047ab9 */ /* 0x000fe20000000a00 */
[----:B-1----:R-:W-:Y:S02]  /*bbe0*/  MOV R10, UR6 ;  /* 0x00000006000a7c02 */ /* 0x002fe40008000f00 */
[----:B------:R-:W-:Y:S02]  /*bbf0*/  MOV R6, UR4 ;  /* 0x0000000400067c02 */ /* 0x000fe40008000f00 */
[----:B------:R-:W-:-:S02]  /*bc00*/  MOV R7, UR5 ;  /* 0x0000000500077c02 */ /* 0x000fc40008000f00 */
[----:B------:R-:W-:Y:S02]  /*bc10*/  MOV R11, UR7 ;  /* 0x00000007000b7c02 */ /* 0x000fe40008000f00 */
[----:B------:R-:W-:Y:S02]  /*bc20*/  MOV R8, 0x70 ;  /* 0x0000007000087802 */ /* 0x000fe40000000f00 */
[----:B------:R-:W-:Y:S02]  /*bc30*/  MOV R12, 0x1 ;  /* 0x00000001000c7802 */ /* 0x000fe40000000f00 */
[----:B--2---:R-:W-:-:S07]  /*bc40*/  MOV R13, RZ ;  /* 0x000000ff000d7202 */ /* 0x004fce0000000f00 */
[----:B------:R-:W-:-:S07]  /*bc50*/  LEPC R20, `(.L_x_62) ;  /* 0x000000001014794e */ /* 0x000fce0000000000 */
[----:B---3--:R-:W-:Y:S05]  /*bc60*/  CALL.ABS.NOINC R2 ;  /* 0x0000000002007343 */ /* 0x008fea0003c00000 */
.L_x_62:
[----:B------:R-:W-:Y:S02]  /*bc70*/  MOV R22, UR36 ;  /* 0x0000002400167c02 */ /* 0x000fe40008000f00 */
[----:B---3--:R-:W-:-:S05]  /*bc80*/  MOV R3, UR38 ;  /* 0x0000002600037c02 */ /* 0x008fca0008000f00 */
[----:B------:R-:W-:-:S05]  /*bc90*/  IMAD R22, R3, 0x2200, R22 ;  /* 0x0000220003167824 */ /* 0x000fca00078e0216 */
[----:B------:R-:W-:-:S04]  /*bca0*/  IADD3 R18, R22, -0x2200, RZ ;  /* 0xffffde0016127810 */ /* 0x000fc80007ffe0ff */
[----:B------:R-:W-:-:S13]  /*bcb0*/  LOP3.LUT P0, RZ, R18, 0x1b0, RZ, 0xc0, !PT ;  /* 0x000001b012ff7812 */ /* 0x000fda000780c0ff */
[----:B------:R-:W-:Y:S05]  /*bcc0*/  @!P0 BRA `(.L_x_63) ;  /* 0x0000000000408947 */ /* 0x000fea0003800000 */
[----:B------:R-:W-:Y:S01]  /*bcd0*/  MOV R0, 0x0 ;  /* 0x0000000000007802 */ /* 0x000fe20000000f00 */
[----:B------:R-:W-:Y:S01]  /*bce0*/  ULDC.64 UR4, c[0x4][0x70] ;  /* 0x01001c0000047ab9 */ /* 0x000fe20000000a00 */
[----:B------:R-:W-:Y:S01]  /*bcf0*/  ULDC.64 UR6, c[0x4][0x78] ;  /* 0x01001e0000067ab9 */ /* 0x000fe20000000a00 */
[----:B------:R-:W-:Y:S01]  /*bd00*/  MOV R4, UR4 ;  /* 0x0000000400047c02 */ /* 0x000fe20008000f00 */
[----:B------:R2:W3:Y:S01]  /*bd10*/  LDC.64 R2, c[0x4][R0] ;  /* 0x0100000000027b82 */ /* 0x0004e20000000a00 */
[----:B------:R-:W-:Y:S01]  /*bd20*/  MOV R5, UR5 ;  /* 0x0000000500057c02 */ /* 0x000fe20008000f00 */
[----:B------:R-:W-:Y:S01]  /*bd30*/  ULDC.64 UR4, c[0x4][0x10] ;  /* 0x0100040000047ab9 */ /* 0x000fe20000000a00 */
[----:B------:R-:W-:Y:S02]  /*bd40*/  MOV R6, UR6 ;  /* 0x0000000600067c02 */ /* 0x000fe40008000f00 */
[----:B------:R-:W-:Y:S02]  /*bd50*/  MOV R7, UR7 ;  /* 0x0000000700077c02 */ /* 0x000fe40008000f00 */
[----:B-1----:R-:W-:-:S02]  /*bd60*/  MOV R10, UR4 ;  /* 0x00000004000a7c02 */ /* 0x002fc40008000f00 */
[----:B------:R-:W-:Y:S02]  /*bd70*/  MOV R11, UR5 ;  /* 0x00000005000b7c02 */ /* 0x000fe40008000f00 */
[----:B------:R-:W-:Y:S02]  /*bd80*/  MOV R8, 0x70 ;  /* 0x0000007000087802 */ /* 0x000fe40000000f00 */
[----:B------:R-:W-:Y:S02]  /*bd90*/  MOV R12, 0x1 ;  /* 0x00000001000c7802 */ /* 0x000fe40000000f00 */
[----:B--2---:R-:W-:-:S07]  /*bda0*/  MOV R13, RZ ;  /* 0x000000ff000d7202 */ /* 0x004fce0000000f00 */
[----:B------:R-:W-:-:S07]  /*bdb0*/  LEPC R20, `(.L_x_63) ;  /* 0x000000001014794e */ /* 0x000fce0000000000 */
[----:B---3--:R-:W-:Y:S05]  /*bdc0*/  CALL.ABS.NOINC R2 ;  /* 0x0000000002007343 */ /* 0x008fea0003c00000 */
.L_x_63:
[----:B------:R-:W2:Y:S01]  /*bdd0*/  S2R R5, SR_TID.X ;  /* 0x0000000000057919 */ /* 0x000ea20000002100 */
[----:B------:R-:W-:Y:S01]  /*bde0*/  ULDC.64 UR4, c[0x0][0x730] ;  /* 0x0001cc0000047ab9 */ /* 0x000fe20000000a00 */
[----:B------:R-:W-:Y:S02]  /*bdf0*/  IADD3 R16, R16, 0x1f, RZ ;  /* 0x0000001f10107810 */ /* 0x000fe40007ffe0ff */
[----:B------:R-:W-:Y:S02]  /*be00*/  ISETP.NE.U32.AND P0, PT, RZ, UR4, PT ;  /* 0x00000004ff007c0c */ /* 0x000fe4000bf05070 */
[----:B------:R-:W-:Y:S02]  /*be10*/  ISETP.GT.U32.AND P1, PT, R16, 0x3e, PT ;  /* 0x0000003e1000780c */ /* 0x000fe40003f24070 */
[----:B------:R-:W-:-:S13]  /*be20*/  ISETP.NE.AND.EX P0, PT, RZ, UR5, PT, P0 ;  /* 0x00000005ff007c0c */ /* 0x000fda000bf05300 */
[----:B------:R-:W3:Y:S01]  /*be30*/  @P0 LDC R87, c[0x0][0x720] ;  /* 0x0001c800ff570b82 */ /* 0x000ee20000000800 */
[C---:B--2---:R-:W-:Y:S02]  /*be40*/  SHF.L.U32 R0, R5.reuse, 0x5, RZ ;  /* 0x0000000505007819 */ /* 0x044fe400000006ff */
[----:B------:R-:W-:Y:S02]  /*be50*/  SHF.R.U32.HI R3, RZ, 0x1, R5 ;  /* 0x00000001ff037819 */ /* 0x000fe40000011605 */
[C---:B------:R-:W-:Y:S02]  /*be60*/  LOP3.LUT R2, R0.reuse, 0xc0, RZ, 0xc0, !PT ;  /* 0x000000c000027812 */ /* 0x040fe400078ec0ff */
[----:B------:R-:W-:Y:S02]  /*be70*/  LOP3.LUT R4, R0, 0x20, RZ, 0xc0, !PT ;  /* 0x0000002000047812 */ /* 0x000fe400078ec0ff */
[----:B------:R-:W-:Y:S02]  /*be80*/  LOP3.LUT R2, R2, 0x8, R3, 0xf8, !PT ;  /* 0x0000000802027812 */ /* 0x000fe400078ef803 */
[----:B------:R-:W-:-:S02]  /*be90*/  SHF.L.U32 R3, R5, 0x2, RZ ;  /* 0x0000000205037819 */ /* 0x000fc400000006ff */
[----:B------:R-:W-:Y:S01]  /*bea0*/  LEA R4, R17, R4, 0x9 ;  /* 0x0000000411047211 */ /* 0x000fe200078e48ff */
[-C--:B---3--:R-:W-:Y:S01]  /*beb0*/  FMUL R9, R34, R87.reuse ;  /* 0x0000005722097220 */ /* 0x088fe20000400000 */
[----:B------:R-:W-:Y:S01]  /*bec0*/  LOP3.LUT R3, R2, 0x18, R3, 0x78, !PT ;  /* 0x0000001802037812 */ /* 0x000fe200078e7803 */
[-C--:B-1----:R-:W-:Y:S01]  /*bed0*/  FMUL R10, R124, R87.reuse ;  /* 0x000000577c0a7220 */ /* 0x082fe20000400000 */
[----:B------:R-:W-:Y:S01]  /*bee0*/  LOP3.LUT R0, R0, 0x100, RZ, 0xc0, !PT ;  /* 0x0000010000007812 */ /* 0x000fe200078ec0ff */
[-C--:B------:R-:W-:Y:S01]  /*bef0*/  FMUL R25, R25, R87.reuse ;  /* 0x0000005719197220 */ /* 0x080fe20000400000 */
[----:B------:R-:W-:Y:S01]  /*bf00*/  LOP3.LUT P0, RZ, R5, 0x4, RZ, 0xc0, !PT ;  /* 0x0000000405ff7812 */ /* 0x000fe2000780c0ff */
[-C--:B------:R-:W-:Y:S01]  /*bf10*/  FMUL R5, R26, R87.reuse ;  /* 0x000000571a057220 */ /* 0x080fe20000400000 */
[----:B------:R-:W-:Y:S01]  /*bf20*/  IADD3 R3, R3, R4, R0 ;  /* 0x0000000403037210 */ /* 0x000fe20007ffe000 */
        /* <DEDUP_REMOVED lines=13> */
[-C--:B------:R-:W-:Y:S01]  /*c000*/  FMUL R14, R42, R87.reuse ;  /* 0x000000572a0e7220 */ /* 0x080fe20000400000 */
[----:B------:R-:W-:Y:S01]  /*c010*/  MOV R0, 0x10 ;  /* 0x0000001000007802 */ /* 0x000fe20000000f00 */
[-C--:B------:R-:W-:Y:S01]  /*c020*/  FMUL R16, R46, R87.reuse ;  /* 0x000000572e107220 */ /* 0x080fe20000400000 */
[----:B------:R-:W-:Y:S01]  /*c030*/  LEA R21, R3, R18, 0x1 ;  /* 0x0000001203157211 */ /* 0x000fe200078e08ff */
        /* <DEDUP_REMOVED lines=78> */
[----:B------:R-:W-:Y:S01]  /*c520*/  FMUL R87, R118, R87 ;  /* 0x0000005776577220 */ /* 0x000fe20000400000 */
[----:B------:R-:W-:-:S02]  /*c530*/  F2FP.BF16.F32.PACK_AB R4, R25, R4 ;  /* 0x000000041904723e */ /* 0x000fc400000010ff */
[----:B------:R-:W-:Y:S02]  /*c540*/  F2FP.BF16.F32.PACK_AB R6, R29, R6 ;  /* 0x000000061d06723e */ /* 0x000fe400000010ff */
[----:B------:R-:W-:Y:S02]  /*c550*/  F2FP.BF16.F32.PACK_AB R7, R2, R7 ;  /* 0x000000070207723e */ /* 0x000fe400000010ff */
[----:B------:R-:W-:Y:S02]  /*c560*/  F2FP.BF16.F32.PACK_AB R8, R33, R8 ;  /* 0x000000082108723e */ /* 0x000fe400000010ff */
[----:B------:R-:W-:Y:S02]  /*c570*/  F2FP.BF16.F32.PACK_AB R10, R37, R36 ;  /* 0x00000024250a723e */ /* 0x000fe400000010ff */
[----:B------:R-:W-:Y:S02]  /*c580*/  F2FP.BF16.F32.PACK_AB R11, R12, R11 ;  /* 0x0000000b0c0b723e */ /* 0x000fe400000010ff */
[----:B------:R-:W-:-:S02]  /*c590*/  SEL R0, R0, 0xfffffff0, !P0 ;  /* 0xfffffff000007807 */ /* 0x000fc40004000000 */
[----:B------:R-:W-:Y:S01]  /*c5a0*/  IADD3 R23, R21, 0x1000, RZ ;  /* 0x0000100015177810 */ /* 0x000fe20007ffe0ff */
[----:B------:R-:W-:Y:S06]  /*c5b0*/  @P1 BRA `(.L_x_64) ;  /* 0x0000000000041947 */ /* 0x000fec0003800000 */
[----:B------:R-:W-:-:S04]  /*c5c0*/  DEPBAR.LE SB0, 0x1 ;  /* 0x000080400000791a */ /* 0x000fc80000000000 */
.L_x_64:
[----:B------:R-:W-:Y:S05]  /*c5d0*/  WARPSYNC.ALL ;  /* 0x0000000000007948 */ /* 0x000fea0003800000 */
[----:B------:R-:W-:Y:S01]  /*c5e0*/  BAR.SYNC.DEFER_BLOCKING 0x1, 0x80 ;  /* 0x0042000000007b1d */ /* 0x000fe20000010000 */
[----:B------:R-:W-:Y:S02]  /*c5f0*/  LEA R3, R3, R22, 0x1 ;  /* 0x0000001603037211 */ /* 0x000fe400078e08ff */
[C---:B------:R-:W-:Y:S02]  /*c600*/  LEA R23, R0.reuse, R23, 0x1 ;  /* 0x0000001700177211 */ /* 0x040fe400078e08ff */
[----:B------:R-:W-:Y:S01]  /*c610*/  LEA R0, R0, R21, 0x1 ;  /* 0x0000001500007211 */ /* 0x000fe200078e08ff */
[----:B------:R-:W-:Y:S01]  /*c620*/  BSSY B0, `(.L_x_65) ;  /* 0x000001f000007945 */ /* 0x000fe20003800000 */
[----:B------:R-:W-:-:S02]  /*c630*/  F2FP.BF16.F32.PACK_AB R13, R13, R14 ;  /* 0x0000000e0d0d723e */ /* 0x000fc400000010ff */
[----:B------:R-:W-:Y:S02]  /*c640*/  F2FP.BF16.F32.PACK_AB R15, R15, R16 ;  /* 0x000000100f0f723e */ /* 0x000fe400000010ff */
[----:B------:R-:W-:Y:S02]  /*c650*/  F2FP.BF16.F32.PACK_AB R12, R41, R40 ;  /* 0x00000028290c723e */ /* 0x000fe400000010ff */
[----:B------:R-:W-:Y:S02]  /*c660*/  F2FP.BF16.F32.PACK_AB R14, R45, R44 ;  /* 0x0000002c2d0e723e */ /* 0x000fe400000010ff */
[----:B------:R-:W-:Y:S02]  /*c670*/  F2FP.BF16.F32.PACK_AB R16, R49, R48 ;  /* 0x000000303110723e */ /* 0x000fe400000010ff */
[----:B------:R-:W-:Y:S02]  /*c680*/  F2FP.BF16.F32.PACK_AB R17, R17, R20 ;  /* 0x000000141111723e */ /* 0x000fe400000010ff */
[----:B------:R-:W-:-:S02]  /*c690*/  F2FP.BF16.F32.PACK_AB R18, R53, R52 ;  /* 0x000000343512723e */ /* 0x000fc400000010ff */
[----:B------:R-:W-:Y:S01]  /*c6a0*/  F2FP.BF16.F32.PACK_AB R19, R19, R24 ;  /* 0x000000181313723e */ /* 0x000fe200000010ff */
[----:B------:R1:W-:Y:S04]  /*c6b0*/  STSM.16.M88.4 [R3+-0x2200], R4 ;  /* 0xffde000403007844 */ /* 0x0003e80000000200 */
[----:B------:R1:W-:Y:S01]  /*c6c0*/  STSM.16.M88.4 [R0], R8 ;  /* 0x0000000800007844 */ /* 0x0003e20000000200 */
[----:B------:R-:W-:Y:S01]  /*c6d0*/  @!PT LDS RZ, [RZ] ;  /* 0x00000000fffff984 */ /* 0x000fe20000000800 */
[----:B------:R-:W-:Y:S01]  /*c6e0*/  @!PT LDS RZ, [RZ] ;  /* 0x00000000fffff984 */ /* 0x000fe20000000800 */
[----:B------:R-:W-:Y:S01]  /*c6f0*/  @!PT LDS RZ, [RZ] ;  /* 0x00000000fffff984 */ /* 0x000fe20000000800 */
[----:B------:R-:W-:Y:S01]  /*c700*/  @!PT LDS RZ, [RZ] ;  /* 0x00000000fffff984 */ /* 0x000fe20000000800 */
[----:B------:R2:W-:Y:S06]  /*c710*/  MEMBAR.ALL.CTA ;  /* 0x0000000000007992 */ /* 0x0005ec0000008000 */
[----:B--2---:R-:W2:Y:S02]  /*c720*/  FENCE.VIEW.ASYNC.S ;  /* 0x00000000000073c6 */ /* 0x004ea40000000000 */
[----:B--2---:R-:W-:Y:S06]  /*c730*/  BAR.SYNC.DEFER_BLOCKING 0x1, 0x80 ;  /* 0x0042000000007b1d */ /* 0x004fec0000010000 */
[----:B------:R-:W-:Y:S05]  /*c740*/  @P1 BRA `(.L_x_66) ;  /* 0x0000000000301947 */ /* 0x000fea0003800000 */
[----:B------:R-:W-:Y:S01]  /*c750*/  S2UR UR12, SR_CTAID.Z ;  /* 0x00000000000c79c3 */ /* 0x000fe20000002700 */
[----:B------:R-:W-:Y:S01]  /*c760*/  R2UR UR8, R22 ;  /* 0x00000000160872ca */ /* 0x000fe200000e0000 */
[----:B------:R-:W-:Y:S01]  /*c770*/  ULDC.64 UR4, c[0x0][0x198] ;  /* 0x0000660000047ab9 */ /* 0x000fe20000000a00 */
[----:B------:R-:W-:Y:S02]  /*c780*/  USHF.L.U32 UR10, UR37, 0x6, URZ ;  /* 0x00000006250a7899 */ /* 0x000fe4000800063f */
[----:B------:R-:W-:Y:S01]  /*c790*/  UIADD3 UR4, UP0, UR4, 0x670, URZ ;  /* 0x0000067004047890 */ /* 0x000fe2000ff1e03f */
[----:B------:R-:W-:Y:S02]  /*c7a0*/  UMOV UR9, URZ ;  /* 0x0000003f00097c82 */ /* 0x000fe40008000000 */
[----:B------:R-:W2:Y:S01]  /*c7b0*/  S2UR UR11, SR_CTAID.Y ;  /* 0x00000000000b79c3 */ /* 0x000ea20000002600 */
[----:B------:R-:W-:-:S05]  /*c7c0*/  UIADD3.X UR5, URZ, UR5, URZ, UP0, !UPT ;  /* 0x000000053f057290 */ /* 0x000fca00087fe43f */
[----:B------:R-:W-:-:S09]  /*c7d0*/  UIADD3 UR8, UR8, -0x2200, URZ ;  /* 0xffffde0008087890 */ /* 0x000fd2000fffe03f */
[----:B--2---:R2:W-:Y:S01]  /*c7e0*/  UTMASTG.4D [UR8], [UR4] ;  /* 0x00000008040073b5 */ /* 0x0045e20008018000 */
[----:B------:R0:W-:Y:S01]  /*c7f0*/  UTMACMDFLUSH ;  /* 0x00000000000079b7 */ /* 0x0001e20000000000 */
[----:B--2---:R-:W-:-:S04]  /*c800*/  DEPBAR.LE SB0, 0x1 ;  /* 0x000080400000791a */ /* 0x004fc80000000000 */
.L_x_66:
[----:B------:R-:W-:Y:S05]  /*c810*/  BSYNC B0 ;  /* 0x0000000000007941 */ /* 0x000fea0003800000 */
.L_x_65:
[----:B------:R-:W-:Y:S01]  /*c820*/  BAR.SYNC.DEFER_BLOCKING 0x1, 0x80 ;  /* 0x0042000000007b1d */ /* 0x000fe20000010000 */
[----:B-1----:R-:W-:Y:S02]  /*c830*/  F2FP.BF16.F32.PACK_AB R4, R57, R56 ;  /* 0x000000383904723e */ /* 0x002fe400000010ff */
[----:B------:R-:W-:Y:S02]  /*c840*/  F2FP.BF16.F32.PACK_AB R5, R26, R27 ;  /* 0x0000001b1a05723e */ /* 0x000fe400000010ff */
[----:B------:R-:W-:Y:S01]  /*c850*/  F2FP.BF16.F32.PACK_AB R6, R61, R60 ;  /* 0x0000003c3d06723e */ /* 0x000fe200000010ff */
[----:B------:R-:W-:Y:S01]  /*c860*/  BSSY B0, `(.L_x_67) ;  /* 0x000001c000007945 */ /* 0x000fe20003800000 */
[----:B------:R-:W-:Y:S02]  /*c870*/  F2FP.BF16.F32.PACK_AB R7, R28, R31 ;  /* 0x0000001f1c07723e */ /* 0x000fe400000010ff */
[----:B------:R-:W-:Y:S02]  /*c880*/  F2FP.BF16.F32.PACK_AB R8, R65, R64 ;  /* 0x000000404108723e */ /* 0x000fe400000010ff */
[----:B------:R-:W-:-:S02]  /*c890*/  F2FP.BF16.F32.PACK_AB R9, R30, R35 ;  /* 0x000000231e09723e */ /* 0x000fc400000010ff */
[----:B------:R-:W-:Y:S02]  /*c8a0*/  F2FP.BF16.F32.PACK_AB R10, R69, R68 ;  /* 0x00000044450a723e */ /* 0x000fe400000010ff */
[----:B------:R-:W-:Y:S01]  /*c8b0*/  F2FP.BF16.F32.PACK_AB R11, R32, R39 ;  /* 0x00000027200b723e */ /* 0x000fe200000010ff */
[----:B------:R1:W-:Y:S04]  /*c8c0*/  STSM.16.M88.4 [R21+0x1000], R12 ;  /* 0x0010000c15007844 */ /* 0x0003e80000000200 */
[----:B------:R1:W-:Y:S01]  /*c8d0*/  STSM.16.M88.4 [R0+0x1000], R16 ;  /* 0x0010001000007844 */ /* 0x0003e20000000200 */
        /* <DEDUP_REMOVED lines=13> */
[----:B------:R-:W-:Y:S02]  /*c9b0*/  UMOV UR9, 0x20 ;  /* 0x0000002000097882 */ /* 0x000fe40000000000 */
[----:B------:R-:W2:Y:S01]  /*c9c0*/  S2UR UR11, SR_CTAID.Y ;  /* 0x00000000000b79c3 */ /* 0x000ea20000002600 */
[----:B------:R-:W-:-:S05]  /*c9d0*/  UIADD3.X UR5, URZ, UR5, URZ, UP0, !UPT ;  /* 0x000000053f057290 */ /* 0x000fca00087fe43f */
[----:B------:R-:W-:-:S09]  /*c9e0*/  UIADD3 UR8, UR8, -0x1200, URZ ;  /* 0xffffee0008087890 */ /* 0x000fd2000fffe03f */
[----:B--2---:R2:W-:Y:S01]  /*c9f0*/  UTMASTG.4D [UR8], [UR4] ;  /* 0x00000008040073b5 */ /* 0x0045e20008018000 */
[----:B------:R0:W-:Y:S01]  /*ca00*/  UTMACMDFLUSH ;  /* 0x00000000000079b7 */ /* 0x0001e20000000000 */
[----:B--2---:R-:W-:-:S04]  /*ca10*/  DEPBAR.LE SB0, 0x1 ;  /* 0x000080400000791a */ /* 0x004fc80000000000 */
.L_x_68:
[----:B------:R-:W-:Y:S05]  /*ca20*/  BSYNC B0 ;  /* 0x0000000000007941 */ /* 0x000fea0003800000 */
.L_x_67:
        /* <DEDUP_REMOVED lines=10> */
[----:B------:R1:W-:Y:S04]  /*cad0*/  STSM.16.M88.4 [R21], R4 ;  /* 0x0000000415007844 */ /* 0x0003e80000000200 */
        /* <DEDUP_REMOVED lines=21> */
.L_x_70:
[----:B------:R-:W-:Y:S05]  /*cc30*/  BSYNC B0 ;  /* 0x0000000000007941 */ /* 0x000fea0003800000 */
.L_x_69:
[----:B------:R-:W-:Y:S01]  /*cc40*/  BAR.SYNC.DEFER_BLOCKING 0x1, 0x80 ;  /* 0x0042000000007b1d */ /* 0x000fe20000010000 */
[----:B------:R-:W-:Y:S02]  /*cc50*/  F2FP.BF16.F32.PACK_AB R88, R89, R88 ;  /* 0x000000585958723e */ /* 0x000fe400000010ff */
        /* <DEDUP_REMOVED lines=9> */
[----:B------:R2:W-:Y:S01]  /*ccf0*/  STSM.16.M88.4 [R23], R16 ;  /* 0x0000001017007844 */ /* 0x0005e20000000200 */
[----:B------:R-:W-:Y:S01]  /*cd00*/  @!PT LDS RZ, [RZ] ;  /* 0x00000000fffff984 */ /* 0x000fe20000000800 */
[----:B------:R-:W-:Y:S01]  /*cd10*/  @!PT LDS RZ, [RZ] ;  /* 0x00000000fffff984 */ /* 0x000fe20000000800 */
[----:B------:R-:W-:Y:S01]  /*cd20*/  @!PT LDS RZ, [RZ] ;  /* 0x00000000fffff984 */ /* 0x000fe20000000800 */
[----:B------:R-:W-:Y:S01]  /*cd30*/  @!PT LDS RZ, [RZ] ;  /* 0x00000000fffff984 */ /* 0x000fe20000000800 */
[----:B------:R3:W-:Y:S06]  /*cd40*/  MEMBAR.ALL.CTA ;  /* 0x0000000000007992 */ /* 0x0007ec0000008000 */
[----:B---3--:R-:W3:Y:S02]  /*cd50*/  FENCE.VIEW.ASYNC.S ;  /* 0x00000000000073c6 */ /* 0x008ee40000000000 */
[----:B---3--:R-:W-:Y:S06]  /*cd60*/  BAR.SYNC.DEFER_BLOCKING 0x1, 0x80 ;  /* 0x0042000000007b1d */ /* 0x008fec0000010000 */
[----:B------:R-:W-:Y:S05]  /*cd70*/  @P1 BRA `(.L_x_72) ;  /* 0x0000000000301947 */ /* 0x000fea0003800000 */
[----:B------:R-:W-:Y:S01]  /*cd80*/  S2UR UR12, SR_CTAID.Z ;  /* 0x00000000000c79c3 */ /* 0x000fe20000002700 */
[----:B------:R-:W-:Y:S01]  /*cd90*/  R2UR UR8, R22 ;  /* 0x00000000160872ca */ /* 0x000fe200000e0000 */
[----:B------:R-:W-:Y:S01]  /*cda0*/  ULDC.64 UR4, c[0x0][0x198] ;  /* 0x0000660000047ab9 */ /* 0x000fe20000000a00 */
[----:B------:R-:W-:Y:S02]  /*cdb0*/  USHF.L.U32 UR10, UR37, 0x6, URZ ;  /* 0x00000006250a7899 */ /* 0x000fe4000800063f */
[----:B------:R-:W-:Y:S01]  /*cdc0*/  UIADD3 UR4, UP0, UR4, 0x670, URZ ;  /* 0x0000067004047890 */ /* 0x000fe2000ff1e03f */
[----:B------:R-:W-:Y:S02]  /*cdd0*/  UMOV UR9, 0x60 ;  /* 0x0000006000097882 */ /* 0x000fe40000000000 */
[----:B------:R-:W3:Y:S01]  /*cde0*/  S2UR UR11, SR_CTAID.Y ;  /* 0x00000000000b79c3 */ /* 0x000ee20000002600 */
[----:B------:R-:W-:-:S05]  /*cdf0*/  UIADD3.X UR5, URZ, UR5, URZ, UP0, !UPT ;  /* 0x000000053f057290 */ /* 0x000fca00087fe43f */
[----:B------:R-:W-:-:S09]  /*ce00*/  UIADD3 UR8, UR8, -0x1200, URZ ;  /* 0xffffee0008087890 */ /* 0x000fd2000fffe03f */
[----:B---3--:R3:W-:Y:S01]  /*ce10*/  UTMASTG.4D [UR8], [UR4] ;  /* 0x00000008040073b5 */ /* 0x0087e20008018000 */
[----:B------:R0:W-:Y:S01]  /*ce20*/  UTMACMDFLUSH ;  /* 0x00000000000079b7 */ /* 0x0001e20000000000 */
[----:B---3--:R-:W-:-:S04]  /*ce30*/  DEPBAR.LE SB0, 0x1 ;  /* 0x000080400000791a */ /* 0x008fc80000000000 */
.L_x_72:
[----:B------:R-:W-:Y:S05]  /*ce40*/  BSYNC B0 ;  /* 0x0000000000007941 */ /* 0x000fea0003800000 */
.L_x_71:
        /* <DEDUP_REMOVED lines=17> */
[----:B----4-:R-:W4:Y:S02]  /*cf60*/  FENCE.VIEW.ASYNC.S ;  /* 0x00000000000073c6 */ /* 0x010f240000000000 */
[----:B----4-:R-:W-:Y:S06]  /*cf70*/  BAR.SYNC.DEFER_BLOCKING 0x1, 0x80 ;  /* 0x0042000000007b1d */ /* 0x010fec0000010000 */
[----:B------:R-:W-:Y:S05]  /*cf80*/  @P1 BRA `(.L_x_74) ;  /* 0x0000000000301947 */ /* 0x000fea0003800000 */
[----:B------:R-:W-:Y:S01]  /*cf90*/  S2UR UR12, SR_CTAID.Z ;  /* 0x00000000000c79c3 */ /* 0x000fe20000002700 */
[----:B------:R-:W-:Y:S01]  /*cfa0*/  R2UR UR8, R22 ;  /* 0x00000000160872ca */ /* 0x000fe200000e0000 */
[----:B------:R-:W-:Y:S01]  /*cfb0*/  ULDC.64 UR4, c[0x0][0x198] ;  /* 0x0000660000047ab9 */ /* 0x000fe20000000a00 */
[----:B------:R-:W-:Y:S02]  /*cfc0*/  USHF.L.U32 UR10, UR37, 0x6, URZ ;  /* 0x00000006250a7899 */ /* 0x000fe4000800063f */
[----:B------:R-:W-:Y:S01]  /*cfd0*/  UIADD3 UR4, UP0, UR4, 0x670, URZ ;  /* 0x0000067004047890 */ /* 0x000fe2000ff1e03f */
[----:B------:R-:W-:Y:S02]  /*cfe0*/  UMOV UR9, 0x80 ;  /* 0x0000008000097882 */ /* 0x000fe40000000000 */
[----:B------:R-:W4:Y:S01]  /*cff0*/  S2UR UR11, SR_CTAID.Y ;  /* 0x00000000000b79c3 */ /* 0x000f220000002600 */
[----:B------:R-:W-:-:S05]  /*d000*/  UIADD3.X UR5, URZ, UR5, URZ, UP0, !UPT ;  /* 0x000000053f057290 */ /* 0x000fca00087fe43f */
[----:B------:R-:W-:-:S09]  /*d010*/  UIADD3 UR8, UR8, -0x2200, URZ ;  /* 0xffffde0008087890 */ /* 0x000fd2000fffe03f */
[----:B----4-:R4:W-:Y:S01]  /*d020*/  UTMASTG.4D [UR8], [UR4] ;  /* 0x00000008040073b5 */ /* 0x0109e20008018000 */
[----:B------:R0:W-:Y:S01]  /*d030*/  UTMACMDFLUSH ;  /* 0x00000000000079b7 */ /* 0x0001e20000000000 */
[----:B----4-:R-:W-:-:S04]  /*d040*/  DEPBAR.LE SB0, 0x1 ;  /* 0x000080400000791a */ /* 0x010fc80000000000 */
.L_x_74:
[----:B------:R-:W-:Y:S05]  /*d050*/  BSYNC B0 ;  /* 0x0000000000007941 */ /* 0x000fea0003800000 */
.L_x_73:
[----:B------:R-:W-:Y:S06]  /*d060*/  BAR.SYNC.DEFER_BLOCKING 0x1, 0x80 ;  /* 0x0042000000007b1d */ /* 0x000fec0000010000 */
[----:B------:R-:W-:Y:S01]  /*d070*/  BSSY B0, `(.L_x_75) ;  /* 0x0000016000007945 */ /* 0x000fe20003800000 */
[----:B------:R4:W-:Y:S04]  /*d080*/  STSM.16.M88.4 [R21+0x1000], R104 ;  /* 0x0010006815007844 */ /* 0x0009e80000000200 */
[----:B------:R4:W-:Y:S01]  /*d090*/  STSM.16.M88.4 [R23], R84 ;  /* 0x0000005417007844 */ /* 0x0009e20000000200 */
[----:B------:R-:W-:Y:S01]  /*d0a0*/  @!PT LDS RZ, [RZ] ;  /* 0x00000000fffff984 */ /* 0x000fe20000000800 */
[----:B------:R-:W-:Y:S01]  /*d0b0*/  @!PT LDS RZ, [RZ] ;  /* 0x00000000fffff984 */ /* 0x000fe20000000800 */
[----:B------:R-:W-:Y:S01]  /*d0c0*/  @!PT LDS RZ, [RZ] ;  /* 0x00000000fffff984 */ /* 0x000fe20000000800 */
[----:B------:R-:W-:Y:S01]  /*d0d0*/  @!PT LDS RZ, [RZ] ;  /* 0x00000000fffff984 */ /* 0x000fe20000000800 */
[----:B------:R5:W-:Y:S06]  /*d0e0*/  MEMBAR.ALL.CTA ;  /* 0x0000000000007992 */ /* 0x000bec0000008000 */
[----:B-----5:R-:W5:Y:S02]  /*d0f0*/  FENCE.VIEW.ASYNC.S ;  /* 0x00000000000073c6 */ /* 0x020f640000000000 */
[----:B-----5:R-:W-:Y:S06]  /*d100*/  BAR.SYNC.DEFER_BLOCKING 0x1, 0x80 ;  /* 0x0042000000007b1d */ /* 0x020fec0000010000 */
[----:B------:R-:W-:Y:S05]  /*d110*/  @P1 BRA `(.L_x_76) ;  /* 0x00000000002c1947 */ /* 0x000fea0003800000 */
[----:B------:R-:W-:Y:S01]  /*d120*/  S2UR UR12, SR_CTAID.Z ;  /* 0x00000000000c79c3 */ /* 0x000fe20000002700 */
[----:B------:R-:W-:Y:S01]  /*d130*/  R2UR UR8, R22 ;  /* 0x00000000160872ca */ /* 0x000fe200000e0000 */
[----:B------:R-:W-:Y:S01]  /*d140*/  ULDC.64 UR4, c[0x0][0x198] ;  /* 0x0000660000047ab9 */ /* 0x000fe20000000a00 */
[----:B------:R-:W-:Y:S02]  /*d150*/  USHF.L.U32 UR10, UR37, 0x6, URZ ;  /* 0x00000006250a7899 */ /* 0x000fe4000800063f */
[----:B------:R-:W-:Y:S01]  /*d160*/  UIADD3 UR4, UP0, UR4, 0x670, URZ ;  /* 0x0000067004047890 */ /* 0x000fe2000ff1e03f */
[----:B------:R-:W-:Y:S02]  /*d170*/  UMOV UR9, 0xa0 ;  /* 0x000000a000097882 */ /* 0x000fe40000000000 */
[----:B------:R-:W5:Y:S01]  /*d180*/  S2UR UR11, SR_CTAID.Y ;  /* 0x00000000000b79c3 */ /* 0x000f620000002600 */
[----:B------:R-:W-:-:S05]  /*d190*/  UIADD3.X UR5, URZ, UR5, URZ, UP0, !UPT ;  /* 0x000000053f057290 */ /* 0x000fca00087fe43f */
[----:B------:R-:W-:-:S09]  /*d1a0*/  UIADD3 UR8, UR8, -0x1200, URZ ;  /* 0xffffee0008087890 */ /* 0x000fd2000fffe03f */
[----:B-----5:R1:W-:Y:S02]  /*d1b0*/  UTMASTG.4D [UR8], [UR4] ;  /* 0x00000008040073b5 */ /* 0x0203e40008018000 */
[----:B-1----:R0:W-:Y:S02]  /*d1c0*/  UTMACMDFLUSH ;  /* 0x00000000000079b7 */ /* 0x0021e40000000000 */
.L_x_76:
[----:B------:R-:W-:Y:S05]  /*d1d0*/  BSYNC B0 ;  /* 0x0000000000007941 */ /* 0x000fea0003800000 */
.L_x_75:
[----:B------:R-:W-:Y:S01]  /*d1e0*/  UIADD3 UR38, UR38, -0x1, URZ ;  /* 0xffffffff26267890 */ /* 0x000fe2000fffe03f */
[----:B------:R-:W-:-:S04]  /*d1f0*/  DEPBAR.LE SB0, 0x0 ;  /* 0x000080000000791a */ /* 0x000fc80000000000 */
[----:B------:R-:W-:-:S04]  /*d200*/  USHF.L.U32 UR4, UR38, 0x3, URZ ;  /* 0x0000000326047899 */ /* 0x000fc8000800063f */
[----:B------:R-:W-:-:S04]  /*d210*/  ULOP3.LUT UR4, UR4, 0x8, URZ, 0xe2, !UPT ;  /* 0x0000000804047892 */ /* 0x000fc8000f8ee23f */
[----:B------:R-:W-:-:S06]  /*d220*/  ULOP3.LUT UR4, UR4, 0x18, URZ, 0x3c, !UPT ;  /* 0x0000001804047892 */ /* 0x000fcc000f8e3c3f */
[----:B-1-3--:R-:W-:-:S04]  /*d230*/  MOV R0, UR4 ;  /* 0x0000000400007c02 */ /* 0x00afc80008000f00 */
[----:B------:R-:W-:Y:S01]  /*d240*/  SYNCS.ARRIVE.TRANS64.A1T0 RZ, [R0+UR36+0x48090], RZ ;  /* 0x048090ff00ff79a7 */ /* 0x000fe20008100024 */
[----:B------:R-:W-:Y:S05]  /*d250*/  EXIT ;  /* 0x000000000000794d */ /* 0x000fea0003800000 */
.L_x_6:
[----:B------:R-:W-:-:S08]  /*d260*/  UISETP.NE.AND UP0, UPT, UR7, 0x1, UPT ;  /* 0x000000010700788c */ /* 0x000fd0000bf05270 */
[----:B------:R-:W1:-:S00]  /*d270*/  USETMAXREG.DEALLOC.CTAPOOL 0x18 ;  /* 0x00000018000079c8 */ /* 0x000e4000080e0500 */
[----:B------:R-:W-:-:S13]  /*d280*/  PLOP3.LUT P0, PT, PT, PT, UP0, 0x80, 0x0 ;  /* 0x000000000000781c */ /* 0x000fda0003f0f008 */
[----:B------:R-:W-:Y:S05]  /*d290*/  @P0 EXIT ;  /* 0x000000000000094d */ /* 0x000fea0003800000 */
[----:B------:R-:W2:Y:S01]  /*d2a0*/  S2UR UR11, SR_CTAID.X ;  /* 0x00000000000b79c3 */ /* 0x000ea20000002500 */
[----:B------:R-:W-:Y:S01]  /*d2b0*/  ULDC UR4, c[0x0][0x28c] ;  /* 0x0000a30000047ab9 */ /* 0x000fe20000000800 */
[----:B------:R-:W-:Y:S01]  /*d2c0*/  ELECT P3, URZ, PT ;  /* 0x00000000003f782f */ /* 0x000fe20003860000 */
[----:B------:R-:W-:Y:S01]  /*d2d0*/  BSSY B0, `(.L_x_77) ;  /* 0x000003c000007945 */ /* 0x000fe20003800000 */
[----:B------:R-:W-:Y:S01]  /*d2e0*/  UIADD3 UR5, UR4, 0x7f, URZ ;  /* 0x0000007f04057890 */ /* 0x000fe2000fffe03f */
[----:B-1----:R-:W-:Y:S02]  /*d2f0*/  CS2R R2, SRZ ;  /* 0x0000000000027805 */ /* 0x002fe4000001ff00 */
[----:B------:R-:W-:Y:S01]  /*d300*/  MOV R7, RZ ;  /* 0x000000ff00077202 */ /* 0x000fe20000000f00 */
[----:B------:R-:W-:Y:S01]  /*d310*/  USHF.R.S32.HI UR7, URZ, 0x1f, UR5 ;  /* 0x0000001f3f077899 */ /* 0x000fe20008011405 */
[----:B------:R-:W1:Y:S03]  /*d320*/  S2UR UR36, SR_CTAID.Y ;  /* 0x00000000002479c3 */ /* 0x000e660000002600 */
[----:B------:R-:W-:-:S04]  /*d330*/  ULEA.HI UR7, UR7, UR5, URZ, 0x7 ;  /* 0x0000000507077291 */ /* 0x000fc8000f8f383f */
[----:B------:R-:W-:Y:S01]  /*d340*/  USHF.R.S32.HI UR7, URZ, 0x7, UR7 ;  /* 0x000000073f077899 */ /* 0x000fe20008011407 */
[----:B------:R-:W3:Y:S01]  /*d350*/  S2UR UR37, SR_CTAID.Z ;  /* 0x00000000002579c3 */ /* 0x000ee20000002700 */
[----:B--2---:R-:W-:-:S04]  /*d360*/  USHF.L.U32 UR11, UR11, 0x7, URZ ;  /* 0x000000070b0b7899 */ /* 0x004fc8000800063f */
[----:B------:R-:W-:-:S04]  /*d370*/  UIADD3 UR4, UR11, 0xff, URZ ;  /* 0x000000ff0b047890 */ /* 0x000fc8000fffe03f */
[----:B------:R-:W-:-:S04]  /*d380*/  USHF.R.U32.HI UR4, URZ, 0x7, UR4 ;  /* 0x000000073f047899 */ /* 0x000fc80008011604 */
[----:B------:R-:W-:-:S04]  /*d390*/  UISETP.LT.AND UP0, UPT, UR4, UR7, UPT ;  /* 0x000000070400728c */ /* 0x000fc8000bf01270 */
[----:B------:R-:W-:Y:S01]  /*d3a0*/  USEL UR4, UR4, UR7, UP0 ;  /* 0x0000000704047287 */ /* 0x000fe20008000000 */
[----:B-1-3--:R-:W-:Y:S11]  /*d3b0*/  @!P3 BRA `(.L_x_78) ;  /* 0x0000000000b4b947 */ /* 0x00aff60003800000 */
[----:B------:R-:W1:Y:S01]  /*d3c0*/  S2R R4, SR_CgaCtaId ;  /* 0x0000000000047919 */ /* 0x000e620000008800 */
[----:B------:R-:W-:Y:S02]  /*d3d0*/  MOV R3, 0x400 ;  /* 0x0000040000037802 */ /* 0x000fe40000000f00 */
[----:B------:R-:W-:Y:S02]  /*d3e0*/  MOV R5, 0x1 ;  /* 0x0000000100057802 */ /* 0x000fe40000000f00 */
[----:B-1----:R-:W-:Y:S02]  /*d3f0*/  LEA R4, R4, R3, 0x18 ;  /* 0x0000000304047211 */ /* 0x002fe400078ec0ff */
[----:B------:R-:W-:-:S04]  /*d400*/  SHF.L.U32 R3, R5, 0x1f, RZ ;  /* 0x0000001f05037819 */ /* 0x000fc800000006ff */
[----:B------:R-:W1:Y:S02]  /*d410*/  SYNCS.PHASECHK.TRANS64.TRYWAIT P0, [R4+URZ+0x48060], R3 ;  /* 0x04806003040075a7 */ /* 0x000e64000800017f */
[----:B-1----:R-:W-:Y:S05]  /*d420*/  @!P0 BRA `(.L_x_79) ;  /* 0x0000001400cc8947 */ /* 0x002fea0003800000 */
.L_x_116:
[----:B------:R-:W-:Y:S01]  /*d430*/  ULOP3.LUT UR5, UR6, 0x2, URZ, 0xfc, !UPT ;  /* 0x0000000206057892 */ /* 0x000fe2000f8efc3f */
[----:B-1----:R-:W-:-:S03]  /*d440*/  @P2 MOV R3, 0x6000 ;  /* 0x0000600000032802 */ /* 0x002fc60000000f00 */
[----:B------:R-:W-:Y:S01]  /*d450*/  UPRMT UR5, UR5, 0x9910, URZ ;  /* 0x0000991005057896 */ /* 0x000fe2000800003f */
[----:B------:R1:W-:Y:S03]  /*d460*/  @P2 SYNCS.ARRIVE.TRANS64 RZ, [R4+URZ+0x48050], R3 ;  /* 0x0480500304ff29a7 */ /* 0x0003e6000800003f */
[----:B------:R-:W-:-:S06]  /*d470*/  UISETP.NE.AND UP0, UPT, UR5, 0x2, UPT ;  /* 0x000000020500788c */ /* 0x000fcc000bf05270 */
[----:B------:R-:W-:-:S13]  /*d480*/  PLOP3.LUT P0, PT, PT, PT, UP0, 0x80, 0x0 ;  /* 0x000000000000781c */ /* 0x000fda0003f0f008 */
[----:B-1----:R-:W-:Y:S05]  /*d490*/  @P0 BRA `(.L_x_80) ;  /* 0x0000000000040947 */ /* 0x002fea0003800000 */
[----:B------:R-:W-:Y:S01]  /*d4a0*/  BPT.TRAP 0x1 ;  /* 0x000000040000795c */ /* 0x000fe20000300000 */
.L_x_80:
[----:B------:R-:W-:-:S04]  /*d4b0*/  LOP3.LUT P0, RZ, R0, 0x1f, RZ, 0xc0, !PT ;  /* 0x0000001f00ff7812 */ /* 0x000fc8000780c0ff */
[----:B------:R-:W-:-:S13]  /*d4c0*/  PLOP3.LUT P0, PT, P0, P2, PT, 0x2a, 0x0 ;  /* 0x000000000000781c */ /* 0x000fda0000704572 */
[----:B------:R-:W-:Y:S05]  /*d4d0*/  @P0 BRA `(.L_x_81) ;  /* 0x0000000000040947 */ /* 0x000fea0003800000 */
[----:B------:R-:W-:Y:S01]  /*d4e0*/  BPT.TRAP 0x1 ;  /* 0x000000040000795c */ /* 0x000fe20000300000 */
.L_x_81:
[----:B------:R-:W-:Y:S01]  /*d4f0*/  R2UR UR8, R4 ;  /* 0x00000000040872ca */ /* 0x000fe200000e0000 */
[----:B------:R-:W-:Y:S01]  /*d500*/  ULDC.64 UR14, c[0x0][0x198] ;  /* 0x00006600000e7ab9 */ /* 0x000fe20000000a00 */
[----:B------:R-:W-:Y:S01]  /*d510*/  UMOV UR22, 0x0 ;  /* 0x0000000000167882 */ /* 0x000fe20000000000 */
[----:B------:R-:W-:Y:S01]  /*d520*/  UIADD3 UR14, UP0, UR14, 0xf0, URZ ;  /* 0x000000f00e0e7890 */ /* 0x000fe2000ff1e03f */
[----:B------:R-:W-:Y:S01]  /*d530*/  MOV R7, 0x40 ;  /* 0x0000004000077802 */ /* 0x000fe20000000f00 */
[----:B------:R-:W-:Y:S01]  /*d540*/  UMOV UR23, 0x10000000 ;  /* 0x1000000000177882 */ /* 0x000fe20000000000 */
[----:B------:R-:W-:Y:S01]  /*d550*/  UMOV UR10, URZ ;  /* 0x0000003f000a7c82 */ /* 0x000fe20008000000 */
[----:B------:R-:W-:Y:S01]  /*d560*/  UIADD3.X UR15, URZ, UR15, URZ, UP0, !UPT ;  /* 0x0000000f3f0f7290 */ /* 0x000fe200087fe43f */
[----:B------:R-:W-:Y:S01]  /*d570*/  MOV R3, 0x1 ;  /* 0x0000000100037802 */ /* 0x000fe20000000f00 */
[----:B------:R-:W-:Y:S01]  /*d580*/  UMOV UR12, UR36 ;  /* 0x00000024000c7c82 */ /* 0x000fe20008000000 */
[----:B------:R-:W-:Y:S01]  /*d590*/  UMOV UR13, UR37 ;  /* 0x00000025000d7c82 */ /* 0x000fe20008000000 */
[----:B------:R-:W-:Y:S01]  /*d5a0*/  UMOV UR18, 0x40 ;  /* 0x0000004000127882 */ /* 0x000fe20000000000 */
[----:B------:R-:W-:Y:S01]  /*d5b0*/  UMOV UR19, UR11 ;  /* 0x0000000b00137c82 */ /* 0x000fe20008000000 */
[----:B------:R-:W-:-:S02]  /*d5c0*/  UIADD3 UR9, UR8, 0x48050, URZ ;  /* 0x0004805008097890 */ /* 0x000fc4000fffe03f */
[----:B------:R-:W-:Y:S02]  /*d5d0*/  UIADD3 UR16, UR8, 0x2000, URZ ;  /* 0x0000200008107890 */ /* 0x000fe4000fffe03f */
[----:B------:R-:W-:Y:S01]  /*d5e0*/  UIADD3 UR32, UR8, 0x4000, URZ ;  /* 0x0000400008207890 */ /* 0x000fe2000fffe03f */
[----:B------:R-:W-:Y:S01]  /*d5f0*/  UMOV UR20, UR36 ;  /* 0x0000002400147c82 */ /* 0x000fe20008000000 */
[----:B------:R-:W-:Y:S01]  /*d600*/  UMOV UR21, UR37 ;  /* 0x0000002500157c82 */ /* 0x000fe20008000000 */
[----:B------:R-:W-:Y:S01]  /*d610*/  UMOV UR17, UR9 ;  /* 0x0000000900117c82 */ /* 0x000fe20008000000 */
[----:B------:R-:W-:Y:S01]  /*d620*/  UMOV UR34, 0x80 ;  /* 0x0000008000227882 */ /* 0x000fe20000000000 */
[----:B------:R-:W-:Y:S01]  /*d630*/  UMOV UR35, UR11 ;  /* 0x0000000b00237c82 */ /* 0x000fe20008000000 */
[----:B------:R-:W-:Y:S01]  /*d640*/  UMOV UR33, UR9 ;  /* 0x0000000900217c82 */ /* 0x000fe20008000000 */
[----:B------:R1:W-:Y:S01]  /*d650*/  UTMALDG.4D [UR8], [UR14], desc[UR22] ;  /* 0x000016080e0075b4 */ /* 0x0003e20008019000 */
[----:B------:R1:W-:Y:S01]  /*d660*/  UTMALDG.4D [UR16], [UR14], desc[UR22] ;  /* 0x000016100e0075b4 */ /* 0x0003e20008019000 */
[----:B------:R1:W-:Y:S02]  /*d670*/  UTMALDG.4D [UR32], [UR14], desc[UR22] ;  /* 0x000016200e0075b4 */ /* 0x0003e40008019000 */
[----:B-1----:R-:W-:Y:S01]  /*d680*/  NOP ;  /* 0x0000000000007918 */ /* 0x002fe20000000000 */
.L_x_78:
[----:B------:R-:W-:Y:S05]  /*d690*/  BSYNC B0 ;  /* 0x0000000000007941 */ /* 0x000fea0003800000 */
.L_x_77:
[----:B------:R-:W-:Y:S01]  /*d6a0*/  ISETP.LT.AND P4, PT, RZ, UR4, P3 ;  /* 0x00000004ff007c0c */ /* 0x000fe20009f81270 */
[----:B------:R-:W-:-:S12]  /*d6b0*/  BSSY B0, `(.L_x_82) ;  /* 0x0000030000007945 */ /* 0x000fd80003800000 */
[----:B------:R-:W-:Y:S05]  /*d6c0*/  @!P4 BRA `(.L_x_83) ;  /* 0x0000000000b8c947 */ /* 0x000fea0003800000 */
[----:B------:R-:W1:Y:S01]  /*d6d0*/  S2R R5, SR_CgaCtaId ;  /* 0x0000000000057919 */ /* 0x000e620000008800 */
[----:B------:R-:W-:-:S04]  /*d6e0*/  MOV R2, 0x400 ;  /* 0x0000040000027802 */ /* 0x000fc80000000f00 */
[----:B-1----:R-:W-:Y:S02]  /*d6f0*/  LEA R5, R5, R2, 0x18 ;  /* 0x0000000205057211 */ /* 0x002fe400078ec0ff */
[----:B------:R-:W-:-:S04]  /*d700*/  MOV R2, 0x1 ;  /* 0x0000000100027802 */ /* 0x000fc80000000f00 */
[----:B------:R-:W-:-:S04]  /*d710*/  SHF.L.U32 R2, R2, 0x1f, RZ ;  /* 0x0000001f02027819 */ /* 0x000fc800000006ff */
[----:B------:R-:W1:Y:S02]  /*d720*/  SYNCS.PHASECHK.TRANS64.TRYWAIT P0, [R5+URZ+0x48028], R2 ;  /* 0x04802802050075a7 */ /* 0x000e64000800017f */
[----:B-1----:R-:W-:Y:S05]  /*d730*/  @!P0 BRA `(.L_x_84) ;  /* 0x00000014001c8947 */ /* 0x002fea0003800000 */
.L_x_117:
        /* <DEDUP_REMOVED lines=8> */
.L_x_85:
[----:B------:R-:W-:-:S04]  /*d7c0*/  LOP3.LUT P0, RZ, R0, 0x1f, RZ, 0xc0, !PT ;  /* 0x0000001f00ff7812 */ /* 0x000fc8000780c0ff */
[----:B------:R-:W-:-:S13]  /*d7d0*/  PLOP3.LUT P0, PT, P0, P2, PT, 0x2a, 0x0 ;  /* 0x000000000000781c */ /* 0x000fda0000704572 */
[----:B------:R-:W-:Y:S05]  /*d7e0*/  @P0 BRA `(.L_x_86) ;  /* 0x0000000000040947 */ /* 0x000fea0003800000 */
[----:B------:R-:W-:Y:S01]  /*d7f0*/  BPT.TRAP 0x1 ;  /* 0x000000040000795c */ /* 0x000fe20000300000 */
.L_x_86:
[----:B------:R-:W-:Y:S01]  /*d800*/  R2UR UR16, R5 ;  /* 0x00000000051072ca */ /* 0x000fe200000e0000 */
[----:B------:R-:W-:Y:S01]  /*d810*/  ULDC.64 UR8, c[0x0][0x198] ;  /* 0x0000660000087ab9 */ /* 0x000fe20000000a00 */
[----:B------:R-:W-:Y:S01]  /*d820*/  UMOV UR35, URZ ;  /* 0x0000003f00237c82 */ /* 0x000fe20008000000 */
[----:B------:R-:W-:Y:S01]  /*d830*/  UIADD3 UR8, UP0, UR8, 0x1f0, URZ ;  /* 0x000001f008087890 */ /* 0x000fe2000ff1e03f */
[----:B------:R-:W-:Y:S01]  /*d840*/  MOV R2, 0x1 ;  /* 0x0000000100027802 */ /* 0x000fe20000000f00 */
[----:B------:R-:W-:Y:S01]  /*d850*/  UMOV UR12, 0x0 ;  /* 0x00000000000c7882 */ /* 0x000fe20000000000 */
[----:B------:R-:W-:Y:S01]  /*d860*/  UMOV UR13, 0x10000000 ;  /* 0x10000000000d7882 */ /* 0x000fe20000000000 */
[----:B------:R-:W-:Y:S01]  /*d870*/  UIADD3.X UR9, URZ, UR9, URZ, UP0, !UPT ;  /* 0x000000093f097290 */ /* 0x000fe200087fe43f */
[----:B------:R-:W-:Y:S01]  /*d880*/  UMOV UR34, URZ ;  /* 0x0000003f00227c82 */ /* 0x000fe20008000000 */
[----:B------:R-:W-:Y:S01]  /*d890*/  UMOV UR26, 0x40 ;  /* 0x00000040001a7882 */ /* 0x000fe20000000000 */
[----:B------:R-:W-:Y:S01]  /*d8a0*/  UMOV UR28, UR36 ;  /* 0x00000024001c7c82 */ /* 0x000fe20008000000 */
[----:B------:R-:W-:-:S02]  /*d8b0*/  UMOV UR29, UR37 ;  /* 0x00000025001d7c82 */ /* 0x000fc40008000000 */
[----:B------:R-:W-:Y:S02]  /*d8c0*/  UIADD3 UR32, UR16, 0xc000, URZ ;  /* 0x0000c00010207890 */ /* 0x000fe4000fffe03f */
[----:B------:R-:W-:Y:S02]  /*d8d0*/  UIADD3 UR33, UR16, 0x48000, URZ ;  /* 0x0004800010217890 */ /* 0x000fe4000fffe03f */
[----:B------:R-:W-:Y:S02]  /*d8e0*/  UIADD3 UR24, UR16, 0x10000, URZ ;  /* 0x0001000010187890 */ /* 0x000fe4000fffe03f */
[----:B------:R-:W-:Y:S01]  /*d8f0*/  UIADD3 UR16, UR16, 0x14000, URZ ;  /* 0x0001400010107890 */ /* 0x000fe2000fffe03f */
[----:B------:R-:W-:Y:S02]  /*d900*/  UMOV UR27, UR35 ;  /* 0x00000023001b7c82 */ /* 0x000fe40008000000 */
[----:B------:R-:W-:Y:S01]  /*d910*/  UMOV UR25, UR33 ;  /* 0x0000002100197c82 */ /* 0x000fe20008000000 */
[----:B------:R-:W-:Y:S01]  /*d920*/  UMOV UR18, 0x80 ;  /* 0x0000008000127882 */ /* 0x000fe20000000000 */
[----:B------:R-:W-:Y:S01]  /*d930*/  UMOV UR20, UR36 ;  /* 0x0000002400147c82 */ /* 0x000fe20008000000 */
[----:B------:R-:W-:Y:S01]  /*d940*/  UMOV UR21, UR37 ;  /* 0x0000002500157c82 */ /* 0x000fe20008000000 */
[----:B------:R-:W-:Y:S01]  /*d950*/  UMOV UR19, UR35 ;  /* 0x0000002300137c82 */ /* 0x000fe20008000000 */
[----:B------:R1:W-:Y:S01]  /*d960*/  UTMALDG.4D [UR32], [UR8], desc[UR12] ;  /* 0x00000c20080075b4 */ /* 0x0003e20008019000 */
[----:B------:R-:W-:Y:S01]  /*d970*/  UMOV UR17, UR33 ;  /* 0x0000002100117c82 */ /* 0x000fe20008000000 */
[----:B------:R1:W-:Y:S01]  /*d980*/  UTMALDG.4D [UR24], [UR8], desc[UR12] ;  /* 0x00000c18080075b4 */ /* 0x0003e20008019000 */
[----:B------:R1:W-:Y:S02]  /*d990*/  UTMALDG.4D [UR16], [UR8], desc[UR12] ;  /* 0x00000c10080075b4 */ /* 0x0003e40008019000 */
[----:B-1----:R-:W-:Y:S01]  /*d9a0*/  NOP ;  /* 0x0000000000007918 */ /* 0x002fe20000000000 */
.L_x_83:
[----:B------:R-:W-:Y:S05]  /*d9b0*/  BSYNC B0 ;  /* 0x0000000000007941 */ /* 0x000fea0003800000 */
.L_x_82:
[----:B------:R-:W-:Y:S04]  /*d9c0*/  BSSY B0, `(.L_x_87) ;  /* 0x0000033000007945 */ /* 0x000fe80003800000 */
[----:B------:R-:W-:Y:S05]  /*d9d0*/  @!P3 BRA `(.L_x_88) ;  /* 0x0000000000c4b947 */ /* 0x000fea0003800000 */
[----:B------:R-:W1:Y:S01]  /*d9e0*/  S2R R5, SR_CgaCtaId ;  /* 0x0000000000057919 */ /* 0x000e620000008800 */
[----:B------:R-:W-:-:S04]  /*d9f0*/  MOV R4, 0x400 ;  /* 0x0000040000047802 */ /* 0x000fc80000000f00 */
[----:B-1----:R-:W-:Y:S02]  /*da00*/  LEA R6, R5, R4, 0x18 ;  /* 0x0000000405067211 */ /* 0x002fe400078ec0ff */
[----:B------:R-:W-:Y:S02]  /*da10*/  MOV R5, 0x1 ;  /* 0x0000000100057802 */ /* 0x000fe40000000f00 */
[----:B------:R-:W-:Y:S02]  /*da20*/  LEA R4, R3, R6, 0x3 ;  /* 0x0000000603047211 */ /* 0x000fe400078e18ff */
[----:B------:R-:W-:-:S04]  /*da30*/  SHF.L.U32 R5, R5, 0x1f, RZ ;  /* 0x0000001f05057819 */ /* 0x000fc800000006ff */
[----:B------:R-:W1:Y:S02]  /*da40*/  SYNCS.PHASECHK.TRANS64.TRYWAIT P0, [R4+URZ+0x48060], R5 ;  /* 0x04806005040075a7 */ /* 0x000e64000800017f */
[----:B-1----:R-:W-:Y:S05]  /*da50*/  @!P0 BRA `(.L_x_89) ;  /* 0x0000001000688947 */ /* 0x002fea0003800000 */
.L_x_118:
        /* <DEDUP_REMOVED lines=8> */
.L_x_90:
[----:B------:R-:W-:-:S04]  /*dae0*/  LOP3.LUT P0, RZ, R0, 0x1f, RZ, 0xc0, !PT ;  /* 0x0000001f00ff7812 */ /* 0x000fc8000780c0ff */
[----:B------:R-:W-:-:S13]  /*daf0*/  PLOP3.LUT P0, PT, P0, P2, PT, 0x2a, 0x0 ;  /* 0x000000000000781c */ /* 0x000fda0000704572 */
[----:B------:R-:W-:Y:S05]  /*db00*/  @P0 BRA `(.L_x_91) ;  /* 0x0000000000040947 */ /* 0x000fea0003800000 */
[----:B------:R-:W-:Y:S01]  /*db10*/  BPT.TRAP 0x1 ;  /* 0x000000040000795c */ /* 0x000fe20000300000 */
.L_x_91:
[----:B------:R-:W-:Y:S01]  /*db20*/  R2UR UR24, R3 ;  /* 0x00000000031872ca */ /* 0x000fe200000e0000 */
[----:B------:R-:W-:Y:S01]  /*db30*/  ULDC.64 UR8, c[0x0][0x198] ;  /* 0x0000660000087ab9 */ /* 0x000fe20000000a00 */
[----:B------:R-:W-:Y:S01]  /*db40*/  R2UR UR5, R6 ;  /* 0x00000000060572ca */ /* 0x000fe200000e0000 */
[----:B------:R-:W-:Y:S01]  /*db50*/  UIADD3 UR8, UP0, UR8, 0xf0, URZ ;  /* 0x000000f008087890 */ /* 0x000fe2000ff1e03f */
[----:B------:R-:W-:Y:S01]  /*db60*/  R2UR UR27, R7 ;  /* 0x00000000071b72ca */ /* 0x000fe200000e0000 */
[----:B------:R-:W-:Y:S01]  /*db70*/  UMOV UR12, 0x0 ;  /* 0x00000000000c7882 */ /* 0x000fe20000000000 */
[----:B------:R-:W-:Y:S01]  /*db80*/  R2UR UR25, R4 ;  /* 0x00000000041972ca */ /* 0x000fe200000e0000 */
[----:B------:R-:W-:Y:S01]  /*db90*/  UIADD3.X UR9, URZ, UR9, URZ, UP0, !UPT ;  /* 0x000000093f097290 */ /* 0x000fe200087fe43f */
[----:B------:R-:W-:Y:S01]  /*dba0*/  UMOV UR13, 0x10000000 ;  /* 0x10000000000d7882 */ /* 0x000fe20000000000 */
[----:B------:R-:W-:Y:S01]  /*dbb0*/  UMOV UR26, URZ ;  /* 0x0000003f001a7c82 */ /* 0x000fe20008000000 */
[----:B------:R-:W-:Y:S01]  /*dbc0*/  UMOV UR28, UR36 ;  /* 0x00000024001c7c82 */ /* 0x000fe20008000000 */
[----:B------:R-:W-:Y:S01]  /*dbd0*/  UMOV UR29, UR37 ;  /* 0x00000025001d7c82 */ /* 0x000fe20008000000 */
[----:B------:R-:W-:Y:S01]  /*dbe0*/  UMOV UR18, 0x40 ;  /* 0x0000004000127882 */ /* 0x000fe20000000000 */
[----:B------:R-:W-:-:S02]  /*dbf0*/  UMOV UR20, UR36 ;  /* 0x0000002400147c82 */ /* 0x000fc40008000000 */
[----:B------:R-:W-:Y:S02]  /*dc00*/  UIMAD UR24, UR24, 0x6000, UR5 ;  /* 0x00006000181878a4 */ /* 0x000fe4000f8e0205 */
[----:B------:R-:W-:Y:S02]  /*dc10*/  UIADD3 UR27, UR11, UR27, URZ ;  /* 0x0000001b0b1b7290 */ /* 0x000fe4000fffe03f */
[----:B------:R-:W-:Y:S02]  /*dc20*/  UIADD3 UR25, UR25, 0x48050, URZ ;  /* 0x0004805019197890 */ /* 0x000fe4000fffe03f */
[----:B------:R-:W-:Y:S02]  /*dc30*/  UIADD3 UR16, UR24, 0x2000, URZ ;  /* 0x0000200018107890 */ /* 0x000fe4000fffe03f */
[----:B------:R-:W-:Y:S01]  /*dc40*/  UIADD3 UR32, UR24, 0x4000, URZ ;  /* 0x0000400018207890 */ /* 0x000fe2000fffe03f */
[----:B------:R-:W-:Y:S02]  /*dc50*/  UMOV UR21, UR37 ;  /* 0x0000002500157c82 */ /* 0x000fe40008000000 */
[----:B------:R-:W-:Y:S01]  /*dc60*/  UMOV UR17, UR25 ;  /* 0x0000001900117c82 */ /* 0x000fe20008000000 */
[----:B------:R-:W-:Y:S01]  /*dc70*/  UMOV UR19, UR27 ;  /* 0x0000001b00137c82 */ /* 0x000fe20008000000 */
[----:B------:R-:W-:Y:S01]  /*dc80*/  UMOV UR34, 0x80 ;  /* 0x0000008000227882 */ /* 0x000fe20000000000 */
[----:B------:R-:W-:Y:S01]  /*dc90*/  UMOV UR33, UR25 ;  /* 0x0000001900217c82 */ /* 0x000fe20008000000 */
[----:B------:R1:W-:Y:S01]  /*dca0*/  UTMALDG.4D [UR24], [UR8], desc[UR12] ;  /* 0x00000c18080075b4 */ /* 0x0003e20008019000 */
[----:B------:R-:W-:Y:S01]  /*dcb0*/  UMOV UR35, UR27 ;  /* 0x0000001b00237c82 */ /* 0x000fe20008000000 */
[----:B------:R1:W-:Y:S01]  /*dcc0*/  UTMALDG.4D [UR16], [UR8], desc[UR12] ;  /* 0x00000c10080075b4 */ /* 0x0003e20008019000 */
[----:B------:R1:W-:Y:S02]  /*dcd0*/  UTMALDG.4D [UR32], [UR8], desc[UR12] ;  /* 0x00000c20080075b4 */ /* 0x0003e40008019000 */
[----:B-1----:R-:W-:Y:S01]  /*dce0*/  NOP ;  /* 0x0000000000007918 */ /* 0x002fe20000000000 */
.L_x_88:
[----:B------:R-:W-:Y:S05]  /*dcf0*/  BSYNC B0 ;  /* 0x0000000000007941 */ /* 0x000fea0003800000 */
.L_x_87:
[----:B------:R-:W-:Y:S01]  /*dd00*/  BSSY B0, `(.L_x_92) ;  /* 0x0000035000007945 */ /* 0x000fe20003800000 */
[----:B------:R-:W-:-:S03]  /*dd10*/  MOV R8, RZ ;  /* 0x000000ff00087202 */ /* 0x000fc60000000f00 */
        /* <DEDUP_REMOVED lines=9> */
.L_x_119:
        /* <DEDUP_REMOVED lines=8> */
.L_x_95:
[----:B------:R-:W-:-:S04]  /*de30*/  LOP3.LUT P0, RZ, R0, 0x1f, RZ, 0xc0, !PT ;  /* 0x0000001f00ff7812 */ /* 0x000fc8000780c0ff */
[----:B------:R-:W-:-:S13]  /*de40*/  PLOP3.LUT P0, PT, P0, P2, PT, 0x2a, 0x0 ;  /* 0x000000000000781c */ /* 0x000fda0000704572 */
[----:B------:R-:W-:Y:S05]  /*de50*/  @P0 BRA `(.L_x_96) ;  /* 0x0000000000040947 */ /* 0x000fea0003800000 */
[----:B------:R-:W-:Y:S01]  /*de60*/  BPT.TRAP 0x1 ;  /* 0x000000040000795c */ /* 0x000fe20000300000 */
.L_x_96:
[C---:B------:R-:W-:Y:S01]  /*de70*/  IMAD R5, R2.reuse, 0xc000, R5 ;  /* 0x0000c00002057824 */ /* 0x040fe200078e0205 */
[----:B------:R-:W-:Y:S01]  /*de80*/  R2UR UR25, R3 ;  /* 0x00000000031972ca */ /* 0x000fe200000e0000 */
[----:B------:R-:W-:Y:S01]  /*de90*/  ULDC.64 UR8, c[0x0][0x198] ;  /* 0x0000660000087ab9 */ /* 0x000fe20000000a00 */
[----:B------:R-:W-:Y:S01]  /*dea0*/  UMOV UR27, URZ ;  /* 0x0000003f001b7c82 */ /* 0x000fe20008000000 */
[----:B------:R-:W-:Y:S01]  /*deb0*/  UIADD3 UR8, UP0, UR8, 0x2f0, URZ ;  /* 0x000002f008087890 */ /* 0x000fe2000ff1e03f */
[----:B------:R-:W-:Y:S01]  /*dec0*/  R2UR UR32, R5 ;  /* 0x00000000052072ca */ /* 0x000fe200000e0000 */
[----:B------:R-:W-:Y:S01]  /*ded0*/  UMOV UR12, 0x0 ;  /* 0x00000000000c7882 */ /* 0x000fe20000000000 */
[----:B------:R-:W-:Y:S01]  /*dee0*/  UMOV UR13, 0x10000000 ;  /* 0x10000000000d7882 */ /* 0x000fe20000000000 */
[----:B------:R-:W-:Y:S01]  /*def0*/  UIADD3.X UR9, URZ, UR9, URZ, UP0, !UPT ;  /* 0x000000093f097290 */ /* 0x000fe200087fe43f */
[----:B------:R-:W-:Y:S01]  /*df00*/  MOV R8, 0x1 ;  /* 0x0000000100087802 */ /* 0x000fe20000000f00 */
[----:B------:R-:W-:Y:S01]  /*df10*/  UMOV UR26, URZ ;  /* 0x0000003f001a7c82 */ /* 0x000fe20008000000 */
[----:B------:R-:W-:Y:S01]  /*df20*/  UMOV UR28, UR36 ;  /* 0x00000024001c7c82 */ /* 0x000fe20008000000 */
[----:B------:R-:W-:Y:S01]  /*df30*/  UMOV UR29, UR37 ;  /* 0x00000025001d7c82 */ /* 0x000fe20008000000 */
[----:B------:R-:W-:Y:S01]  /*df40*/  UMOV UR18, 0x40 ;  /* 0x0000004000127882 */ /* 0x000fe20000000000 */
[----:B------:R-:W-:Y:S01]  /*df50*/  UIADD3 UR25, UR25, 0x48000, URZ ;  /* 0x0004800019197890 */ /* 0x000fe2000fffe03f */
[----:B------:R-:W-:Y:S01]  /*df60*/  IADD3 R2, R2, 0x1, RZ ;  /* 0x0000000102027810 */ /* 0x000fe20007ffe0ff */
[----:B------:R-:W-:Y:S01]  /*df70*/  UMOV UR20, UR36 ;  /* 0x0000002400147c82 */ /* 0x000fe20008000000 */
[----:B------:R-:W-:Y:S01]  /*df80*/  UMOV UR21, UR37 ;  /* 0x0000002500157c82 */ /* 0x000fe20008000000 */
[----:B------:R-:W-:-:S02]  /*df90*/  UIADD3 UR24, UR32, 0xc000, URZ ;  /* 0x0000c00020187890 */ /* 0x000fc4000fffe03f */
[----:B------:R-:W-:Y:S02]  /*dfa0*/  UIADD3 UR16, UR32, 0x10000, URZ ;  /* 0x0001000020107890 */ /* 0x000fe4000fffe03f */
[----:B------:R-:W-:Y:S01]  /*dfb0*/  UIADD3 UR32, UR32, 0x14000, URZ ;  /* 0x0001400020207890 */ /* 0x000fe2000fffe03f */
[----:B------:R-:W-:Y:S01]  /*dfc0*/  UMOV UR19, UR27 ;  /* 0x0000001b00137c82 */ /* 0x000fe20008000000 */
[----:B------:R-:W-:Y:S01]  /*dfd0*/  UMOV UR17, UR25 ;  /* 0x0000001900117c82 */ /* 0x000fe20008000000 */
[----:B------:R-:W-:Y:S01]  /*dfe0*/  UMOV UR34, 0x80 ;  /* 0x0000008000227882 */ /* 0x000fe20000000000 */
[----:B------:R-:W-:Y:S01]  /*dff0*/  UMOV UR35, UR27 ;  /* 0x0000001b00237c82 */ /* 0x000fe20008000000 */
[----:B------:R1:W-:Y:S01]  /*e000*/  UTMALDG.4D [UR24], [UR8], desc[UR12] ;  /* 0x00000c18080075b4 */ /* 0x0003e20008019000 */
[----:B------:R-:W-:Y:S01]  /*e010*/  UMOV UR33, UR25 ;  /* 0x0000001900217c82 */ /* 0x000fe20008000000 */
[----:B------:R1:W-:Y:S02]  /*e020*/  UTMALDG.4D [UR16], [UR8], desc[UR12] ;  /* 0x00000c10080075b4 */ /* 0x0003e40008019000 */
[----:B------:R1:W-:Y:S02]  /*e030*/  UTMALDG.4D [UR32], [UR8], desc[UR12] ;  /* 0x00000c20080075b4 */ /* 0x0003e40008019000 */
[----:B-1----:R-:W-:Y:S01]  /*e040*/  NOP ;  /* 0x0000000000007918 */ /* 0x002fe20000000000 */
.L_x_93:
[----:B------:R-:W-:Y:S05]  /*e050*/  BSYNC B0 ;  /* 0x0000000000007941 */ /* 0x000fea0003800000 */
.L_x_92:
[----:B------:R-:W-:-:S04]  /*e060*/  MOV R3, UR4 ;  /* 0x0000000400037c02 */ /* 0x000fc80008000f00 */
[----:B------:R-:W-:-:S13]  /*e070*/  ISETP.GE.AND P0, PT, R3, 0x2, PT ;  /* 0x000000020300780c */ /* 0x000fda0003f06270 */
[----:B------:R-:W-:Y:S05]  /*e080*/  @!P0 EXIT ;  /* 0x000000000000894d */ /* 0x000fea0003800000 */
[----:B------:R-:W-:Y:S01]  /*e090*/  USHF.L.U32 UR5, UR4, 0x1, URZ ;  /* 0x0000000104057899 */ /* 0x000fe2000800063f */
[----:B------:R-:W-:Y:S01]  /*e0a0*/  LOP3.LUT P0, RZ, R0, 0x1f, RZ, 0xc0, !PT ;  /* 0x0000001f00ff7812 */ /* 0x000fe2000780c0ff */
[----:B------:R-:W-:Y:S01]  /*e0b0*/  BSSY B0, `(.L_x_97) ;  /* 0x0000073000007945 */ /* 0x000fe20003800000 */
[----:B------:R-:W-:Y:S02]  /*e0c0*/  MOV R3, UR6 ;  /* 0x0000000600037c02 */ /* 0x000fe40008000f00 */
[----:B------:R-:W-:Y:S02]  /*e0d0*/  PLOP3.LUT P0, PT, P0, P2, PT, 0x2a, 0x0 ;  /* 0x000000000000781c */ /* 0x000fe40000704572 */
[----:B------:R-:W-:Y:S02]  /*e0e0*/  LOP3.LUT R3, R3, 0x2, RZ, 0xfc, !PT ;  /* 0x0000000203037812 */ /* 0x000fe400078efcff */
[----:B------:R-:W-:Y:S02]  /*e0f0*/  MOV R0, 0x1 ;  /* 0x0000000100007802 */ /* 0x000fe40000000f00 */
[----:B------:R-:W-:-:S07]  /*e100*/  MOV R9, UR5 ;  /* 0x0000000500097c02 */ /* 0x000fce0008000f00 */
.L_x_108:
[----:B------:R-:W-:Y:S04]  /*e110*/  BSSY B1, `(.L_x_98) ;  /* 0x0000033000017945 */ /* 0x000fe80003800000 */
[----:B------:R-:W-:Y:S05]  /*e120*/  @!P3 BRA `(.L_x_99) ;  /* 0x0000000000c4b947 */ /* 0x000fea0003800000 */
[----:B------:R-:W1:Y:S01]  /*e130*/  S2R R5, SR_CgaCtaId ;  /* 0x0000000000057919 */ /* 0x000e620000008800 */
[----:B------:R-:W-:-:S04]  /*e140*/  MOV R4, 0x400 ;  /* 0x0000040000047802 */ /* 0x000fc80000000f00 */
[----:B-1----:R-:W-:Y:S02]  /*e150*/  LEA R5, R5, R4, 0x18 ;  /* 0x0000000405057211 */ /* 0x002fe400078ec0ff */
[----:B------:R-:W-:Y:S02]  /*e160*/  SHF.L.U32 R4, R0, 0x1f, RZ ;  /* 0x0000001f00047819 */ /* 0x000fe400000006ff */
[----:B------:R-:W-:-:S04]  /*e170*/  LEA R7, R2, R5, 0x3 ;  /* 0x0000000502077211 */ /* 0x000fc800078e18ff */
[----:B------:R-:W1:Y:S02]  /*e180*/  SYNCS.PHASECHK.TRANS64.TRYWAIT P4, [R7+URZ+0x48028], R4 ;  /* 0x04802804070075a7 */ /* 0x000e64000808017f */
[----:B-1----:R-:W-:Y:S05]  /*e190*/  @!P4 BRA `(.L_x_100) ;  /* 0x0000000800c0c947 */ /* 0x002fea0003800000 */
.L_x_120:
[----:B-1----:R-:W-:-:S04]  /*e1a0*/  @P2 MOV R4, 0xc000 ;  /* 0x0000c00000042802 */ /* 0x002fc80000000f00 */
[----:B------:R1:W-:Y:S02]  /*e1b0*/  @P2 SYNCS.ARRIVE.TRANS64 RZ, [R7+URZ+0x48000], R4 ;  /* 0x0480000407ff29a7 */ /* 0x0003e4000800003f */
[----:B-1----:R-:W-:-:S04]  /*e1c0*/  PRMT R4, R3, 0x9910, RZ ;  /* 0x0000991003047816 */ /* 0x002fc800000000ff */
[----:B------:R-:W-:-:S13]  /*e1d0*/  ISETP.NE.AND P4, PT, R4, 0x2, PT ;  /* 0x000000020400780c */ /* 0x000fda0003f85270 */
[----:B------:R-:W-:Y:S05]  /*e1e0*/  @P4 BRA `(.L_x_101) ;  /* 0x0000000000044947 */ /* 0x000fea0003800000 */
[----:B------:R-:W-:Y:S01]  /*e1f0*/  BPT.TRAP 0x1 ;  /* 0x000000040000795c */ /* 0x000fe20000300000 */
.L_x_101:
[----:B------:R-:W-:Y:S05]  /*e200*/  @P0 BRA `(.L_x_102) ;  /* 0x0000000000040947 */ /* 0x000fea0003800000 */
[----:B------:R-:W-:Y:S01]  /*e210*/  BPT.TRAP 0x1 ;  /* 0x000000040000795c */ /* 0x000fe20000300000 */
.L_x_102:
[----:B------:R-:W-:Y:S01]  /*e220*/  IMAD R5, R2, 0xc000, R5 ;  /* 0x0000c00002057824 */ /* 0x000fe200078e0205 */
[----:B------:R-:W-:Y:S01]  /*e230*/  R2UR UR33, R7 ;  /* 0x00000000072172ca */ /* 0x000fe200000e0000 */
[----:B------:R-:W-:Y:S01]  /*e240*/  ULDC.64 UR8, c[0x0][0x198] ;  /* 0x0000660000087ab9 */ /* 0x000fe20000000a00 */
[----:B------:R-:W-:Y:S01]  /*e250*/  R2UR UR35, R8 ;  /* 0x00000000082372ca */ /* 0x000fe200000e0000 */
[----:B------:R-:W-:Y:S01]  /*e260*/  UIADD3 UR8, UP0, UR8, 0x1f0, URZ ;  /* 0x000001f008087890 */ /* 0x000fe2000ff1e03f */
[----:B------:R-:W-:Y:S01]  /*e270*/  R2UR UR16, R5 ;  /* 0x00000000051072ca */ /* 0x000fe200000e0000 */
[----:B------:R-:W-:Y:S01]  /*e280*/  UMOV UR12, 0x0 ;  /* 0x00000000000c7882 */ /* 0x000fe20000000000 */
[----:B------:R-:W-:Y:S01]  /*e290*/  UMOV UR13, 0x10000000 ;  /* 0x10000000000d7882 */ /* 0x000fe20000000000 */
[----:B------:R-:W-:Y:S01]  /*e2a0*/  UIADD3.X UR9, URZ, UR9, URZ, UP0, !UPT ;  /* 0x000000093f097290 */ /* 0x000fe200087fe43f */
[----:B------:R-:W-:Y:S01]  /*e2b0*/  IADD3 R2, R2, 0x1, RZ ;  /* 0x0000000102027810 */ /* 0x000fe20007ffe0ff */
[----:B------:R-:W-:Y:S01]  /*e2c0*/  UMOV UR34, URZ ;  /* 0x0000003f00227c82 */ /* 0x000fe20008000000 */
[----:B------:R-:W-:Y:S01]  /*e2d0*/  UMOV UR26, 0x40 ;  /* 0x00000040001a7882 */ /* 0x000fe20000000000 */
[----:B------:R-:W-:Y:S01]  /*e2e0*/  UMOV UR28, UR36 ;  /* 0x00000024001c7c82 */ /* 0x000fe20008000000 */
[----:B------:R-:W-:Y:S01]  /*e2f0*/  UMOV UR29, UR37 ;  /* 0x00000025001d7c82 */ /* 0x000fe20008000000 */
[----:B------:R-:W-:Y:S01]  /*e300*/  UIADD3 UR33, UR33, 0x48000, URZ ;  /* 0x0004800021217890 */ /* 0x000fe2000fffe03f */
[----:B------:R-:W-:Y:S01]  /*e310*/  ISETP.NE.AND P4, PT, R2, 0x5, PT ;  /* 0x000000050200780c */ /* 0x000fe20003f85270 */
[----:B------:R-:W-:-:S02]  /*e320*/  USHF.L.U32 UR35, UR35, 0x7, URZ ;  /* 0x0000000723237899 */ /* 0x000fc4000800063f */
[----:B------:R-:W-:Y:S01]  /*e330*/  UIADD3 UR32, UR16, 0xc000, URZ ;  /* 0x0000c00010207890 */ /* 0x000fe2000fffe03f */
[----:B------:R-:W-:Y:S01]  /*e340*/  SEL R5, RZ, 0x1, P4 ;  /* 0x00000001ff057807 */ /* 0x000fe20002000000 */
[----:B------:R-:W-:Y:S01]  /*e350*/  UIADD3 UR24, UR16, 0x10000, URZ ;  /* 0x0001000010187890 */ /* 0x000fe2000fffe03f */
[----:B------:R-:W-:Y:S01]  /*e360*/  SEL R2, R2, RZ, P4 ;  /* 0x000000ff02027207 */ /* 0x000fe20002000000 */
[----:B------:R-:W-:Y:S01]  /*e370*/  UIADD3 UR16, UR16, 0x14000, URZ ;  /* 0x0001400010107890 */ /* 0x000fe2000fffe03f */
[----:B------:R-:W-:Y:S01]  /*e380*/  LOP3.LUT R0, R0, R5, RZ, 0x3c, !PT ;  /* 0x0000000500007212 */ /* 0x000fe200078e3cff */
[----:B------:R-:W-:Y:S01]  /*e390*/  UMOV UR25, UR33 ;  /* 0x0000002100197c82 */ /* 0x000fe20008000000 */
[----:B------:R-:W-:Y:S01]  /*e3a0*/  UMOV UR27, UR35 ;  /* 0x00000023001b7c82 */ /* 0x000fe20008000000 */
[----:B------:R-:W-:Y:S01]  /*e3b0*/  UMOV UR18, 0x80 ;  /* 0x0000008000127882 */ /* 0x000fe20000000000 */
[----:B------:R-:W-:Y:S01]  /*e3c0*/  UMOV UR20, UR36 ;  /* 0x0000002400147c82 */ /* 0x000fe20008000000 */
[----:B------:R-:W-:Y:S01]  /*e3d0*/  UMOV UR21, UR37 ;  /* 0x0000002500157c82 */ /* 0x000fe20008000000 */
[----:B------:R-:W-:Y:S01]  /*e3e0*/  UMOV UR17, UR33 ;  /* 0x0000002100117c82 */ /* 0x000fe20008000000 */
[----:B------:R-:W-:Y:S01]  /*e3f0*/  UMOV UR19, UR35 ;  /* 0x0000002300137c82 */ /* 0x000fe20008000000 */
[----:B------:R1:W-:Y:S01]  /*e400*/  UTMALDG.4D [UR32], [UR8], desc[UR12] ;  /* 0x00000c20080075b4 */ /* 0x0003e20008019000 */
[----:B------:R1:W-:Y:S01]  /*e410*/  UTMALDG.4D [UR24], [UR8], desc[UR12] ;  /* 0x00000c18080075b4 */ /* 0x0003e20008019000 */
[----:B------:R1:W-:Y:S02]  /*e420*/  UTMALDG.4D [UR16], [UR8], desc[UR12] ;  /* 0x00000c10080075b4 */ /* 0x0003e40008019000 */
[----:B-1----:R-:W-:Y:S01]  /*e430*/  NOP ;  /* 0x0000000000007918 */ /* 0x002fe20000000000 */
.L_x_99:
[----:B------:R-:W-:Y:S05]  /*e440*/  BSYNC B1 ;  /* 0x0000000000017941 */ /* 0x000fea0003800000 */
.L_x_98:
[----:B------:R-:W-:Y:S01]  /*e450*/  ISETP.LT.OR P4, PT, R9, 0x4, !P3 ;  /* 0x000000040900780c */ /* 0x000fe20005f81670 */
[----:B------:R-:W-:-:S12]  /*e460*/  BSSY B1, `(.L_x_103) ;  /* 0x0000034000017945 */ /* 0x000fd80003800000 */
[----:B------:R-:W-:Y:S05]  /*e470*/  @P4 BRA `(.L_x_104) ;  /* 0x0000000000c84947 */ /* 0x000fea0003800000 */
[----:B------:R-:W1:Y:S01]  /*e480*/  S2R R5, SR_CgaCtaId ;  /* 0x0000000000057919 */ /* 0x000e620000008800 */
[----:B------:R-:W-:Y:S02]  /*e490*/  MOV R4, 0x400 ;  /* 0x0000040000047802 */ /* 0x000fe40000000f00 */
[----:B------:R-:W-:Y:S02]  /*e4a0*/  SHF.L.U32 R7, R0, 0x1f, RZ ;  /* 0x0000001f00077819 */ /* 0x000fe400000006ff */
[----:B-1----:R-:W-:-:S04]  /*e4b0*/  LEA R5, R5, R4, 0x18 ;  /* 0x0000000405057211 */ /* 0x002fc800078ec0ff */
[----:B------:R-:W-:-:S04]  /*e4c0*/  LEA R4, R2, R5, 0x3 ;  /* 0x0000000502047211 */ /* 0x000fc800078e18ff */
[----:B------:R-:W1:Y:S02]  /*e4d0*/  SYNCS.PHASECHK.TRANS64.TRYWAIT P4, [R4+URZ+0x48028], R7 ;  /* 0x04802807040075a7 */ /* 0x000e64000808017f */
[----:B-1----:R-:W-:Y:S05]  /*e4e0*/  @!P4 BRA `(.L_x_105) ;  /* 0x000000080000c947 */ /* 0x002fea0003800000 */
.L_x_121:
[----:B------:R-:W-:Y:S02]  /*e4f0*/  PRMT R6, R3, 0x9910, RZ ;  /* 0x0000991003067816 */ /* 0x000fe400000000ff */
[----:B-1----:R-:W-:Y:S02]  /*e500*/  @P1 MOV R7, 0xc000 ;  /* 0x0000c00000071802 */ /* 0x002fe40000000f00 */
[----:B------:R-:W-:Y:S02]  /*e510*/  ISETP.NE.AND P4, PT, R6, 0x2, PT ;  /* 0x000000020600780c */ /* 0x000fe40003f85270 */
[----:B------:R1:W-:Y:S11]  /*e520*/  @P1 SYNCS.ARRIVE.TRANS64 RZ, [R4+URZ+0x48000], R7 ;  /* 0x0480000704ff19a7 */ /* 0x0003f6000800003f */
[----:B-1----:R-:W-:Y:S05]  /*e530*/  @P4 BRA `(.L_x_106) ;  /* 0x0000000000044947 */ /* 0x002fea0003800000 */
[----:B------:R-:W-:Y:S01]  /*e540*/  BPT.TRAP 0x1 ;  /* 0x000000040000795c */ /* 0x000fe20000300000 */
.L_x_106:
[----:B------:R-:W-:Y:S05]  /*e550*/  @P0 BRA `(.L_x_107) ;  /* 0x0000000000040947 */ /* 0x000fea0003800000 */
[----:B------:R-:W-:Y:S01]  /*e560*/  BPT.TRAP 0x1 ;  /* 0x000000040000795c */ /* 0x000fe20000300000 */
.L_x_107:
        /* <DEDUP_REMOVED lines=16> */
[----:B------:R-:W-:Y:S01]  /*e670*/  USHF.L.U32 UR35, UR35, 0x7, URZ ;  /* 0x0000000723237899 */ /* 0x000fe2000800063f */
[----:B------:R-:W-:Y:S01]  /*e680*/  IADD3 R8, R8, 0x1, RZ ;  /* 0x0000000108087810 */ /* 0x000fe20007ffe0ff */
        /* <DEDUP_REMOVED lines=17> */
.L_x_104:
[----:B------:R-:W-:Y:S05]  /*e7a0*/  BSYNC B1 ;  /* 0x0000000000017941 */ /* 0x000fea0003800000 */
.L_x_103:
[C---:B------:R-:W-:Y:S02]  /*e7b0*/  ISETP.GT.AND P4, PT, R9.reuse, 0x4, PT ;  /* 0x000000040900780c */ /* 0x040fe40003f84270 */
[----:B------:R-:W-:-:S11]  /*e7c0*/  IADD3 R9, R9, -0x2, RZ ;  /* 0xfffffffe09097810 */ /* 0x000fd60007ffe0ff */
[----:B------:R-:W-:Y:S05]  /*e7d0*/  @P4 BRA `(.L_x_108) ;  /* 0xfffffff8004c4947 */ /* 0x000fea000383ffff */
[----:B------:R-:W-:Y:S05]  /*e7e0*/  BSYNC B0 ;  /* 0x0000000000007941 */ /* 0x000fea0003800000 */
.L_x_97:
[----:B------:R-:W-:Y:S05]  /*e7f0*/  EXIT ;  /* 0x000000000000794d */ /* 0x000fea0003800000 */
.L_x_15:
[----:B-1----:R-:W-:-:S04]  /*e800*/  MOV R3, UR7 ;  /* 0x0000000700037c02 */ /* 0x002fc80008000f00 */
[----:B------:R1:W2:Y:S03]  /*e810*/  SYNCS.PHASECHK.TRANS64.TRYWAIT P1, [R3+URZ+0x48050], R6 ;  /* 0x04805006030075a7 */ /* 0x0002a6000802017f */
[----:B--2---:R-:W-:Y:S05]  /*e820*/  @!P1 NANOSLEEP.SYNCS 0x989680 ;  /* 0x009896800000995d */ /* 0x004fea0003900000 */
[----:B------:R-:W2:Y:S02]  /*e830*/  @!P1 SYNCS.PHASECHK.TRANS64 P1, [R3+URZ+0x48050], R6 ;  /* 0x04805006030095a7 */ /* 0x000ea4000802007f */
[----:B--2---:R-:W-:Y:S05]  /*e840*/  @!P1 BRA `(.L_x_15) ;  /* 0xfffffffc00ec9947 */ /* 0x004fea000383ffff */
[----:B------:R-:W-:Y:S05]  /*e850*/  BRA `(.L_x_109) ;  /* 0xffffff2400ac7947 */ /* 0x000fea000383ffff */
.L_x_17:
[----:B-1----:R-:W-:-:S04]  /*e860*/  MOV R3, UR36 ;  /* 0x0000002400037c02 */ /* 0x002fc80008000f00 */
[----:B------:R1:W2:Y:S03]  /*e870*/  SYNCS.PHASECHK.TRANS64.TRYWAIT P1, [R3+URZ+0x48000], R6 ;  /* 0x04800006030075a7 */ /* 0x0002a6000802017f */
[----:B--2---:R-:W-:Y:S05]  /*e880*/  @!P1 NANOSLEEP.SYNCS 0x989680 ;  /* 0x009896800000995d */ /* 0x004fea0003900000 */
[----:B------:R-:W2:Y:S02]  /*e890*/  @!P1 SYNCS.PHASECHK.TRANS64 P1, [R3+URZ+0x48000], R6 ;  /* 0x04800006030095a7 */ /* 0x000ea4000802007f */
[----:B--2---:R-:W-:Y:S05]  /*e8a0*/  @!P1 BRA `(.L_x_17) ;  /* 0xfffffffc00ec9947 */ /* 0x004fea000383ffff */
[----:B------:R-:W-:Y:S05]  /*e8b0*/  BRA `(.L_x_110) ;  /* 0xffffff2400b87947 */ /* 0x000fea000383ffff */
.L_x_18:
[----:B-1----:R-:W-:-:S04]  /*e8c0*/  MOV R3, UR39 ;  /* 0x0000002700037c02 */ /* 0x002fc80008000f00 */
[----:B------:R1:W2:Y:S03]  /*e8d0*/  SYNCS.PHASECHK.TRANS64.TRYWAIT P1, [R3+URZ+-0x8], R2 ;  /* 0xfffff802030075a7 */ /* 0x0002a6000802017f */
[----:B--2---:R-:W-:Y:S05]  /*e8e0*/  @!P1 NANOSLEEP.SYNCS 0x989680 ;  /* 0x009896800000995d */ /* 0x004fea0003900000 */
[----:B------:R-:W2:Y:S02]  /*e8f0*/  @!P1 SYNCS.PHASECHK.TRANS64 P1, [R3+URZ+-0x8], R2 ;  /* 0xfffff802030095a7 */ /* 0x000ea4000802007f */
[----:B--2---:R-:W-:Y:S05]  /*e900*/  @!P1 BRA `(.L_x_18) ;  /* 0xfffffffc00ec9947 */ /* 0x004fea000383ffff */
[----:B------:R-:W-:Y:S05]  /*e910*/  BRA `(.L_x_111) ;  /* 0xffffff2400b47947 */ /* 0x000fea000383ffff */
.L_x_20:
[----:B-1----:R-:W-:-:S04]  /*e920*/  MOV R11, UR36 ;  /* 0x00000024000b7c02 */ /* 0x002fc80008000f00 */
[----:B------:R1:W2:Y:S03]  /*e930*/  SYNCS.PHASECHK.TRANS64.TRYWAIT P1, [R11+URZ+0x48008], R6 ;  /* 0x048008060b0075a7 */ /* 0x0002a6000802017f */
[----:B--2---:R-:W-:Y:S05]  /*e940*/  @!P1 NANOSLEEP.SYNCS 0x989680 ;  /* 0x009896800000995d */ /* 0x004fea0003900000 */
[----:B------:R-:W2:Y:S02]  /*e950*/  @!P1 SYNCS.PHASECHK.TRANS64 P1, [R11+URZ+0x48008], R6 ;  /* 0x048008060b0095a7 */ /* 0x000ea4000802007f */
[----:B--2---:R-:W-:Y:S05]  /*e960*/  @!P1 BRA `(.L_x_20) ;  /* 0xfffffffc00ec9947 */ /* 0x004fea000383ffff */
[----:B------:R-:W-:Y:S05]  /*e970*/  BRA `(.L_x_112) ;  /* 0xffffff5400ec7947 */ /* 0x000fea000383ffff */
.L_x_25:
[----:B-1----:R-:W-:-:S04]  /*e980*/  MOV R10, UR6 ;  /* 0x00000006000a7c02 */ /* 0x002fc80008000f00 */
[----:B------:R1:W2:Y:S03]  /*e990*/  SYNCS.PHASECHK.TRANS64.TRYWAIT P2, [R10+URZ+0x48000], R7 ;  /* 0x048000070a0075a7 */ /* 0x0002a6000804017f */
[----:B--2---:R-:W-:Y:S05]  /*e9a0*/  @!P2 NANOSLEEP.SYNCS 0x989680 ;  /* 0x009896800000a95d */ /* 0x004fea0003900000 */
[----:B------:R-:W2:Y:S02]  /*e9b0*/  @!P2 SYNCS.PHASECHK.TRANS64 P2, [R10+URZ+0x48000], R7 ;  /* 0x048000070a00a5a7 */ /* 0x000ea4000804007f */
[----:B--2---:R-:W-:Y:S05]  /*e9c0*/  @!P2 BRA `(.L_x_25) ;  /* 0xfffffffc00eca947 */ /* 0x004fea000383ffff */
[----:B------:R-:W-:Y:S05]  /*e9d0*/  BRA `(.L_x_113) ;  /* 0xffffff5800ec7947 */ /* 0x000fea000383ffff */
.L_x_29:
[----:B-1----:R-:W-:-:S04]  /*e9e0*/  MOV R10, UR7 ;  /* 0x00000007000a7c02 */ /* 0x002fc80008000f00 */
[----:B------:R1:W2:Y:S03]  /*e9f0*/  SYNCS.PHASECHK.TRANS64.TRYWAIT P2, [R10+URZ+0x48000], R167 ;  /* 0x048000a70a0075a7 */ /* 0x0002a6000804017f */
[----:B--2---:R-:W-:Y:S05]  /*ea00*/  @!P2 NANOSLEEP.SYNCS 0x989680 ;  /* 0x009896800000a95d */ /* 0x004fea0003900000 */
[----:B------:R-:W2:Y:S02]  /*ea10*/  @!P2 SYNCS.PHASECHK.TRANS64 P2, [R10+URZ+0x48000], R167 ;  /* 0x048000a70a00a5a7 */ /* 0x000ea4000804007f */
[----:B--2---:R-:W-:Y:S05]  /*ea20*/  @!P2 BRA `(.L_x_29) ;  /* 0xfffffffc00eca947 */ /* 0x004fea000383ffff */
[----:B------:R-:W-:Y:S05]  /*ea30*/  BRA `(.L_x_28) ;  /* 0xffffff8400647947 */ /* 0x000fea000383ffff */
.L_x_37:
[----:B-1----:R-:W-:-:S04]  /*ea40*/  MOV R12, UR6 ;  /* 0x00000006000c7c02 */ /* 0x002fc80008000f00 */
[----:B------:R1:W2:Y:S03]  /*ea50*/  SYNCS.PHASECHK.TRANS64.TRYWAIT P2, [R12+URZ+0x48000], R7 ;  /* 0x048000070c0075a7 */ /* 0x0002a6000804017f */
[----:B--2---:R-:W-:Y:S05]  /*ea60*/  @!P2 NANOSLEEP.SYNCS 0x989680 ;  /* 0x009896800000a95d */ /* 0x004fea0003900000 */
[----:B------:R-:W2:Y:S02]  /*ea70*/  @!P2 SYNCS.PHASECHK.TRANS64 P2, [R12+URZ+0x48000], R7 ;  /* 0x048000070c00a5a7 */ /* 0x000ea4000804007f */
[----:B--2---:R-:W-:Y:S05]  /*ea80*/  @!P2 BRA `(.L_x_37) ;  /* 0xfffffffc00eca947 */ /* 0x004fea000383ffff */
[----:B------:R-:W-:Y:S05]  /*ea90*/  BRA `(.L_x_114) ;  /* 0xffffff8800a07947 */ /* 0x000fea000383ffff */
.L_x_41:
[----:B-1----:R-:W-:-:S04]  /*eaa0*/  MOV R10, UR7 ;  /* 0x00000007000a7c02 */ /* 0x002fc80008000f00 */
[----:B------:R1:W2:Y:S03]  /*eab0*/  SYNCS.PHASECHK.TRANS64.TRYWAIT P2, [R10+URZ+0x48000], R13 ;  /* 0x0480000d0a0075a7 */ /* 0x0002a6000804017f */
[----:B--2---:R-:W-:Y:S05]  /*eac0*/  @!P2 NANOSLEEP.SYNCS 0x989680 ;  /* 0x009896800000a95d */ /* 0x004fea0003900000 */
[----:B------:R-:W2:Y:S02]  /*ead0*/  @!P2 SYNCS.PHASECHK.TRANS64 P2, [R10+URZ+0x48000], R13 ;  /* 0x0480000d0a00a5a7 */ /* 0x000ea4000804007f */
[----:B--2---:R-:W-:Y:S05]  /*eae0*/  @!P2 BRA `(.L_x_41) ;  /* 0xfffffffc00eca947 */ /* 0x004fea000383ffff */
[----:B------:R-:W-:Y:S05]  /*eaf0*/  BRA `(.L_x_40) ;  /* 0xffffffbc00947947 */ /* 0x000fea000383ffff */
.L_x_57:
[----:B--2---:R-:W-:-:S04]  /*eb00*/  MOV R3, UR39 ;  /* 0x0000002700037c02 */ /* 0x004fc80008000f00 */
[----:B------:R2:W3:Y:S03]  /*eb10*/  SYNCS.PHASECHK.TRANS64.TRYWAIT P0, [R3+URZ+0x8], R0 ;  /* 0x00000800030075a7 */ /* 0x0004e6000800017f */
[----:B---3--:R-:W-:Y:S05]  /*eb20*/  @!P0 NANOSLEEP.SYNCS 0x989680 ;  /* 0x009896800000895d */ /* 0x008fea0003900000 */
[----:B------:R-:W3:Y:S02]  /*eb30*/  @!P0 SYNCS.PHASECHK.TRANS64 P0, [R3+URZ+0x8], R0 ;  /* 0x00000800030085a7 */ /* 0x000ee4000800007f */
[----:B---3--:R-:W-:Y:S05]  /*eb40*/  @!P0 BRA `(.L_x_57) ;  /* 0xfffffffc00ec8947 */ /* 0x008fea000383ffff */
[----:B------:R-:W-:Y:S05]  /*eb50*/  BRA `(.L_x_115) ;  /* 0xffffffc800987947 */ /* 0x000fea000383ffff */
.L_x_79:
[----:B-1----:R1:W2:Y:S02]  /*eb60*/  SYNCS.PHASECHK.TRANS64.TRYWAIT P0, [R4+URZ+0x48060], R3 ;  /* 0x04806003040075a7 */ /* 0x0022a4000800017f */
[----:B--2---:R-:W-:Y:S05]  /*eb70*/  @!P0 NANOSLEEP.SYNCS 0x989680 ;  /* 0x009896800000895d */ /* 0x004fea0003900000 */
[----:B------:R-:W2:Y:S02]  /*eb80*/  @!P0 SYNCS.PHASECHK.TRANS64 P0, [R4+URZ+0x48060], R3 ;  /* 0x04806003040085a7 */ /* 0x000ea4000800007f */
[----:B--2---:R-:W-:Y:S05]  /*eb90*/  @!P0 BRA `(.L_x_79) ;  /* 0xfffffffc00f08947 */ /* 0x004fea000383ffff */
[----:B------:R-:W-:Y:S05]  /*eba0*/  BRA `(.L_x_116) ;  /* 0xffffffe800207947 */ /* 0x000fea000383ffff */
.L_x_84:
[----:B-1----:R1:W2:Y:S02]  /*ebb0*/  SYNCS.PHASECHK.TRANS64.TRYWAIT P0, [R5+URZ+0x48028], R2 ;  /* 0x04802802050075a7 */ /* 0x0022a4000800017f */
[----:B--2---:R-:W-:Y:S05]  /*ebc0*/  @!P0 NANOSLEEP.SYNCS 0x989680 ;  /* 0x009896800000895d */ /* 0x004fea0003900000 */
[----:B------:R-:W2:Y:S02]  /*ebd0*/  @!P0 SYNCS.PHASECHK.TRANS64 P0, [R5+URZ+0x48028], R2 ;  /* 0x04802802050085a7 */ /* 0x000ea4000800007f */
[----:B--2---:R-:W-:Y:S05]  /*ebe0*/  @!P0 BRA `(.L_x_84) ;  /* 0xfffffffc00f08947 */ /* 0x004fea000383ffff */
[----:B------:R-:W-:Y:S05]  /*ebf0*/  BRA `(.L_x_117) ;  /* 0xffffffe800d07947 */ /* 0x000fea000383ffff */
.L_x_89:
[----:B-1----:R1:W2:Y:S02]  /*ec00*/  SYNCS.PHASECHK.TRANS64.TRYWAIT P0, [R4+URZ+0x48060], R5 ;  /* 0x04806005040075a7 */ /* 0x0022a4000800017f */
[----:B--2---:R-:W-:Y:S05]  /*ec10*/  @!P0 NANOSLEEP.SYNCS 0x989680 ;  /* 0x009896800000895d */ /* 0x004fea0003900000 */
[----:B------:R-:W2:Y:S02]  /*ec20*/  @!P0 SYNCS.PHASECHK.TRANS64 P0, [R4+URZ+0x48060], R5 ;  /* 0x04806005040085a7 */ /* 0x000ea4000800007f */
[----:B--2---:R-:W-:Y:S05]  /*ec30*/  @!P0 BRA `(.L_x_89) ;  /* 0xfffffffc00f08947 */ /* 0x004fea000383ffff */
[----:B------:R-:W-:Y:S05]  /*ec40*/  BRA `(.L_x_118) ;  /* 0xffffffec00847947 */ /* 0x000fea000383ffff */
.L_x_94:
[----:B-1----:R1:W2:Y:S02]  /*ec50*/  SYNCS.PHASECHK.TRANS64.TRYWAIT P0, [R3+URZ+0x48028], R4 ;  /* 0x04802804030075a7 */ /* 0x0022a4000800017f */
[----:B--2---:R-:W-:Y:S05]  /*ec60*/  @!P0 NANOSLEEP.SYNCS 0x989680 ;  /* 0x009896800000895d */ /* 0x004fea0003900000 */
[----:B------:R-:W2:Y:S02]  /*ec70*/  @!P0 SYNCS.PHASECHK.TRANS64 P0, [R3+URZ+0x48028], R4 ;  /* 0x04802804030085a7 */ /* 0x000ea4000800007f */
[----:B--2---:R-:W-:Y:S05]  /*ec80*/  @!P0 BRA `(.L_x_94) ;  /* 0xfffffffc00f08947 */ /* 0x004fea000383ffff */
[----:B------:R-:W-:Y:S05]  /*ec90*/  BRA `(.L_x_119) ;  /* 0xfffffff000447947 */ /* 0x000fea000383ffff */
.L_x_100:
[----:B-1----:R1:W2:Y:S02]  /*eca0*/  SYNCS.PHASECHK.TRANS64.TRYWAIT P4, [R7+URZ+0x48028], R4 ;  /* 0x04802804070075a7 */ /* 0x0022a4000808017f */
[----:B--2---:R-:W-:Y:S05]  /*ecb0*/  @!P4 NANOSLEEP.SYNCS 0x989680 ;  /* 0x009896800000c95d */ /* 0x004fea0003900000 */
[----:B------:R-:W2:Y:S02]  /*ecc0*/  @!P4 SYNCS.PHASECHK.TRANS64 P4, [R7+URZ+0x48028], R4 ;  /* 0x048028040700c5a7 */ /* 0x000ea4000808007f */
[----:B--2---:R-:W-:Y:S05]  /*ecd0*/  @!P4 BRA `(.L_x_100) ;  /* 0xfffffffc00f0c947 */ /* 0x004fea000383ffff */
[----:B------:R-:W-:Y:S05]  /*ece0*/  BRA `(.L_x_120) ;  /* 0xfffffff4002c7947 */ /* 0x000fea000383ffff */
.L_x_105:
[----:B-1----:R1:W2:Y:S02]  /*ecf0*/  SYNCS.PHASECHK.TRANS64.TRYWAIT P4, [R4+URZ+0x48028], R7 ;  /* 0x04802807040075a7 */ /* 0x0022a4000808017f */
[----:B--2---:R-:W-:Y:S05]  /*ed00*/  @!P4 NANOSLEEP.SYNCS 0x989680 ;  /* 0x009896800000c95d */ /* 0x004fea0003900000 */
[----:B------:R-:W2:Y:S02]  /*ed10*/  @!P4 SYNCS.PHASECHK.TRANS64 P4, [R4+URZ+0x48028], R7 ;  /* 0x048028070400c5a7 */ /* 0x000ea4000808007f */
[----:B--2---:R-:W-:Y:S05]  /*ed20*/  @!P4 BRA `(.L_x_105) ;  /* 0xfffffffc00f0c947 */ /* 0x004fea000383ffff */
[----:B------:R-:W-:Y:S05]  /*ed30*/  BRA `(.L_x_121) ;  /* 0xfffffff400ec7947 */ /* 0x000fea000383ffff */
        .weak           $__internal_0_$__cuda_sm20_rcp_rn_f32_slowpath
        .type           $__internal_0_$__cuda_sm20_rcp_rn_f32_slowpath,@function
        .size           $__internal_0_$__cuda_sm20_rcp_rn_f32_slowpath,(.L_x_127 - $__internal_0_$__cuda_sm20_rcp_rn_f32_slowpath)
$__internal_0_$__cuda_sm20_rcp_rn_f32_slowpath:
[----:B------:R-:W-:Y:S01]  /*ed40*/  SHF.L.U32 R0, R2, 0x1, RZ ;  /* 0x0000000102007819 */ /* 0x000fe200000006ff */
[----:B------:R-:W-:Y:S03]  /*ed50*/  BSSY B2, `(.L_x_122) ;  /* 0x0000030000027945 */ /* 0x000fe60003800000 */
[----:B------:R-:W-:-:S04]  /*ed60*/  SHF.R.U32.HI R18, RZ, 0x18, R0 ;  /* 0x00000018ff127819 */ /* 0x000fc80000011600 */
[----:B------:R-:W-:-:S13]  /*ed70*/  ISETP.NE.U32.AND P0, PT, R18, RZ, PT ;  /* 0x000000ff1200720c */ /* 0x000fda0003f05070 */
[----:B------:R-:W-:Y:S05]  /*ed80*/  @P0 BRA `(.L_x_123) ;  /* 0x0000000000280947 */ /* 0x000fea0003800000 */
[----:B------:R-:W-:-:S04]  /*ed90*/  SHF.L.U32 R0, R2, 0x1, RZ ;  /* 0x0000000102007819 */ /* 0x000fc800000006ff */
[----:B------:R-:W-:-:S13]  /*eda0*/  ISETP.NE.AND P0, PT, R0, RZ, PT ;  /* 0x000000ff0000720c */ /* 0x000fda0003f05270 */
[----:B------:R-:W-:Y:S01]  /*edb0*/  @P0 FFMA R8, R2, 1.84467440737095516160e+19, RZ ;  /* 0x5f80000002080823 */ /* 0x000fe200000000ff */
[----:B------:R-:W-:Y:S08]  /*edc0*/  @!P0 MUFU.RCP R3, R2 ;  /* 0x0000000200038308 */ /* 0x000ff00000001000 */
[----:B------:R-:W1:Y:S02]  /*edd0*/  @P0 MUFU.RCP R15, R8 ;  /* 0x00000008000f0308 */ /* 0x000e640000001000 */
[----:B-1----:R-:W-:-:S04]  /*ede0*/  @P0 FFMA R0, R8, R15, -1 ;  /* 0xbf80000008000423 */ /* 0x002fc8000000000f */
[----:B------:R-:W-:-:S04]  /*edf0*/  @P0 FADD.FTZ R0, -R0, -RZ ;  /* 0x800000ff00000221 */ /* 0x000fc80000010100 */
[----:B------:R-:W-:-:S04]  /*ee00*/  @P0 FFMA R0, R15, R0, R15 ;  /* 0x000000000f000223 */ /* 0x000fc8000000000f */
[----:B------:R-:W-:Y:S01]  /*ee10*/  @P0 FFMA R3, R0, 1.84467440737095516160e+19, RZ ;  /* 0x5f80000000030823 */ /* 0x000fe200000000ff */
[----:B------:R-:W-:Y:S06]  /*ee20*/  BRA `(.L_x_124) ;  /* 0x0000000000887947 */ /* 0x000fec0003800000 */
.L_x_123:
[----:B------:R-:W-:-:S04]  /*ee30*/  IADD3 R19, R18, -0xfd, RZ ;  /* 0xffffff0312137810 */ /* 0x000fc80007ffe0ff */
[----:B------:R-:W-:-:S13]  /*ee40*/  ISETP.GT.U32.AND P0, PT, R19, 0x1, PT ;  /* 0x000000011300780c */ /* 0x000fda0003f04070 */
[----:B------:R-:W-:Y:S05]  /*ee50*/  @P0 BRA `(.L_x_125) ;  /* 0x0000000000780947 */ /* 0x000fea0003800000 */
[----:B------:R-:W-:Y:S02]  /*ee60*/  LOP3.LUT R0, R2, 0x7fffff, RZ, 0xc0, !PT ;  /* 0x007fffff02007812 */ /* 0x000fe400078ec0ff */
[----:B------:R-:W-:Y:S02]  /*ee70*/  MOV R12, 0x3 ;  /* 0x00000003000c7802 */ /* 0x000fe40000000f00 */
[----:B------:R-:W-:Y:S02]  /*ee80*/  LOP3.LUT R0, R0, 0x3f800000, RZ, 0xfc, !PT ;  /* 0x3f80000000007812 */ /* 0x000fe400078efcff */
[----:B------:R-:W-:Y:S02]  /*ee90*/  SHF.L.U32 R12, R12, R19, RZ ;  /* 0x000000130c0c7219 */ /* 0x000fe400000006ff */
[----:B------:R-:W1:Y:S02]  /*eea0*/  MUFU.RCP R3, R0 ;  /* 0x0000000000037308 */ /* 0x000e640000001000 */
[----:B-1----:R-:W-:-:S04]  /*eeb0*/  FFMA R8, R0, R3, -1 ;  /* 0xbf80000000087423 */ /* 0x002fc80000000003 */
[----:B------:R-:W-:-:S04]  /*eec0*/  FADD.FTZ R8, -R8, -RZ ;  /* 0x800000ff08087221 */ /* 0x000fc80000010100 */
[CCC-:B------:R-:W-:Y:S01]  /*eed0*/  FFMA.RM R10, R3.reuse, R8.reuse, R3.reuse ;  /* 0x00000008030a7223 */ /* 0x1c0fe20000004003 */
[----:B------:R-:W-:-:S04]  /*eee0*/  FFMA.RP R15, R3, R8, R3 ;  /* 0x00000008030f7223 */ /* 0x000fc80000008003 */
[C---:B------:R-:W-:Y:S02]  /*eef0*/  LOP3.LUT R3, R10.reuse, 0x7fffff, RZ, 0xc0, !PT ;  /* 0x007fffff0a037812 */ /* 0x040fe400078ec0ff */
[----:B------:R-:W-:Y:S02]  /*ef00*/  FSETP.NEU.FTZ.AND P0, PT, R10, R15, PT ;  /* 0x0000000f0a00720b */ /* 0x000fe40003f1d000 */
[----:B------:R-:W-:Y:S02]  /*ef10*/  LOP3.LUT R3, R3, 0x800000, RZ, 0xfc, !PT ;  /* 0x0080000003037812 */ /* 0x000fe400078efcff */
[----:B------:R-:W-:Y:S02]  /*ef20*/  SEL R8, RZ, 0xffffffff, !P0 ;  /* 0xffffffffff087807 */ /* 0x000fe40004000000 */
[----:B------:R-:W-:Y:S02]  /*ef30*/  LOP3.LUT R12, R12, R3, RZ, 0xc0, !PT ;  /* 0x000000030c0c7212 */ /* 0x000fe400078ec0ff */
[----:B------:R-:W-:-:S02]  /*ef40*/  IADD3 R8, -R8, RZ, RZ ;  /* 0x000000ff08087210 */ /* 0x000fc40007ffe1ff */
[-C--:B------:R-:W-:Y:S02]  /*ef50*/  SHF.R.U32.HI R12, RZ, R19.reuse, R12 ;  /* 0x00000013ff0c7219 */ /* 0x080fe4000001160c */
[----:B------:R-:W-:Y:S02]  /*ef60*/  LOP3.LUT P1, RZ, R8, R19, R3, 0xf8, !PT ;  /* 0x0000001308ff7212 */ /* 0x000fe4000782f803 */
[C---:B------:R-:W-:Y:S02]  /*ef70*/  LOP3.LUT P0, RZ, R12.reuse, 0x1, RZ, 0xc0, !PT ;  /* 0x000000010cff7812 */ /* 0x040fe4000780c0ff */
[----:B------:R-:W-:-:S04]  /*ef80*/  LOP3.LUT P2, RZ, R12, 0x2, RZ, 0xc0, !PT ;  /* 0x000000020cff7812 */ /* 0x000fc8000784c0ff */
[----:B------:R-:W-:Y:S02]  /*ef90*/  PLOP3.LUT P0, PT, P0, P1, P2, 0xe0, 0x0 ;  /* 0x000000000000781c */ /* 0x000fe40000703c20 */
[----:B------:R-:W-:Y:S02]  /*efa0*/  LOP3.LUT P1, RZ, R2, 0x7fffff, RZ, 0xc0, !PT ;  /* 0x007fffff02ff7812 */ /* 0x000fe4000782c0ff */
[----:B------:R-:W-:-:S04]  /*efb0*/  SEL R0, RZ, 0x1, !P0 ;  /* 0x00000001ff007807 */ /* 0x000fc80004000000 */
[----:B------:R-:W-:-:S04]  /*efc0*/  IADD3 R0, -R0, RZ, RZ ;  /* 0x000000ff00007210 */ /* 0x000fc80007ffe1ff */
[----:B------:R-:W-:Y:S02]  /*efd0*/  ISETP.GE.AND P0, PT, R0, RZ, PT ;  /* 0x000000ff0000720c */ /* 0x000fe40003f06270 */
[----:B------:R-:W-:-:S04]  /*efe0*/  IADD3 R0, R18, -0xfc, RZ ;  /* 0xffffff0412007810 */ /* 0x000fc80007ffe0ff */
[----:B------:R-:W-:-:S07]  /*eff0*/  SHF.R.U32.HI R3, RZ, R0, R3 ;  /* 0x00000000ff037219 */ /* 0x000fce0000011603 */
[----:B------:R-:W-:-:S04]  /*f000*/  @!P0 IADD3 R3, R3, 0x1, RZ ;  /* 0x0000000103038810 */ /* 0x000fc80007ffe0ff */
[----:B------:R-:W-:-:S04]  /*f010*/  @!P1 SHF.L.U32 R3, R3, 0x1, RZ ;  /* 0x0000000103039819 */ /* 0x000fc800000006ff */
[----:B------:R-:W-:Y:S01]  /*f020*/  LOP3.LUT R3, R3, 0x80000000, R2, 0xf8, !PT ;  /* 0x8000000003037812 */ /* 0x000fe200078ef802 */
[----:B------:R-:W-:Y:S06]  /*f030*/  BRA `(.L_x_124) ;  /* 0x0000000000047947 */ /* 0x000fec0003800000 */
.L_x_125:
[----:B------:R1:W2:Y:S02]  /*f040*/  MUFU.RCP R3, R2 ;  /* 0x0000000200037308 */ /* 0x0002a40000001000 */
.L_x_124:
[----:B------:R-:W-:Y:S05]  /*f050*/  BSYNC B2 ;  /* 0x0000000000027941 */ /* 0x000fea0003800000 */
.L_x_122:
[----:B--2---:R-:W-:Y:S02]  /*f060*/  MOV R0, R3 ;  /* 0x0000000300007202 */ /* 0x004fe40000000f00 */
[----:B-1----:R-:W-:Y:S02]  /*f070*/  MOV R2, R14 ;  /* 0x0000000e00027202 */ /* 0x002fe40000000f00 */
[----:B------:R-:W-:-:S04]  /*f080*/  MOV R3, 0x0 ;  /* 0x0000000000037802 */ /* 0x000fc80000000f00 */
[----:B------:R-:W-:Y:S05]  /*f090*/  RET.REL.NODEC R2 `(_ZN7cutlass13device_kernelINS_4fmha6kernel28FmhaKernelTmaWarpSpecializedINS1_10collective30FmhaMainloopTmaWarpSpecializedINS_10bfloat16_tEffN4cute5tupleIJNS7_1CILi128EEESA_NS9_ILi192EEEEEENS8_IJiNS9_ILi1EEENS8_IJiiEEEEEESF_SF_NS4_12CausalFusionEJEEENS4_15FmhaFwdEpilogueIS6_fNS8_IJNS9_ILi64EEESB_SA_EEEEENS2_23IndividualTileSchedulerEJEEEEEvNT_6ParamsE) ;  /* 0xffffff0c02d87950 */ /* 0x000fea0003c3ffff */
.L_x_126:
[----:B------:R-:W-:-:S00]  /*f0a0*/  BRA `(.L_x_126) ;  /* 0xfffffffc00fc7947 */ /* 0x000fc0000383ffff */
[----:B------:R-:W-:-:S00]  /*f0b0*/  NOP ;  /* 0x0000000000007918 */ /* 0x000fc00000000000 */
        /* <DEDUP_REMOVED lines=12> */
.L_x_127:


//--------------------- .nv.global.init           --------------------------
	.section	.nv.global.init,"aw",@progbits
.nv.global.init:
	.type		$str$24,@object
	.size		$str$24,($str$25 - $str$24)
$str$24:
        /*0000*/ 	.byte	0x28, 0x61, 0x64, 0x64, 0x72, 0x65, 0x73, 0x73, 0x20, 0x26, 0x20, 0x6d, 0x61, 0x73, 0x6b, 0x29
        /*0010*/ 	.byte	0x20, 0x3d, 0x3d, 0x20, 0x30, 0x00
	.type		$str$25,@object
	.size		$str$25,(__unnamed_1 - $str$25)
$str$25:
        /*0016*/ 	.byte	0x2f, 0x74, 0x6d, 0x70, 0x2f, 0x63, 0x75, 0x74, 0x6c, 0x61, 0x73, 0x73, 0x5f, 0x73, 0x77, 0x65
        /*0026*/ 	.byte	0x65, 0x70, 0x5f, 0x73, 0x72, 0x63, 0x2f, 0x69, 0x6e, 0x63, 0x6c, 0x75, 0x64, 0x65, 0x2f, 0x63
        /*0036*/ 	.byte	0x75, 0x74, 0x65, 0x2f, 0x70, 0x6f, 0x69, 0x6e, 0x74, 0x65, 0x72, 0x5f, 0x66, 0x6c, 0x61, 0x67
        /*0046*/ 	.byte	0x67, 0x65, 0x64, 0x2e, 0x68, 0x70, 0x70, 0x00
	.type		__unnamed_1,@object
	.size		__unnamed_1,(__unnamed_2 - __unnamed_1)
__unnamed_1:
        /*004e*/ 	.byte	0x61, 0x75, 0x74, 0x6f, 0x20, 0x63, 0x75, 0x74, 0x65, 0x3a, 0x3a, 0x61, 0x73, 0x5f, 0x70, 0x6f
        /* <DEDUP_REMOVED lines=27> */
        /*020e*/ 	.byte	0x32, 0x30, 0x34, 0x38, 0x3e, 0x3e, 0x3e, 0x3e, 0x3e, 0x5d, 0x00
	.type		__unnamed_2,@object
	.size		__unnamed_2,(.L_1 - __unnamed_2)
__unnamed_2:
        /* <DEDUP_REMOVED lines=29> */
.L_1:


//--------------------- .nv.shared._ZN7cutlass13device_kernelINS_4fmha6kernel28FmhaKernelTmaWarpSpecializedINS1_10collective30FmhaMainloopTmaWarpSpecializedINS_10bfloat16_tEffN4cute5tupleIJNS7_1CILi128EEESA_NS9_ILi192EEEEEENS8_IJiNS9_ILi1EEENS8_IJiiEEEEEESF_SF_NS4_12CausalFusionEJEEENS4_15FmhaFwdEpilogueIS6_fNS8_IJNS9_ILi64EEESB_SA_EEEEENS2_23IndividualTileSchedulerEJEEEEEvNT_6ParamsE --------------------------
	.section	.nv.shared._ZN7cutlass13device_kernelINS_4fmha6kernel28FmhaKernelTmaWarpSpecializedINS1_10collective30FmhaMainloopTmaWarpSpecializedINS_10bfloat16_tEffN4cute5tupleIJNS7_1CILi128EEESA_NS9_ILi192EEEEEENS8_IJiNS9_ILi1EEENS8_IJiiEEEEEESF_SF_NS4_12CausalFusionEJEEENS4_15FmhaFwdEpilogueIS6_fNS8_IJNS9_ILi64EEESB_SA_EEEEENS2_23IndividualTileSchedulerEJEEEEEvNT_6ParamsE,"aw",@nobits
	.sectionflags	@""
	.align	16
	.zero		1024


//--------------------- .nv.shared.reserved.0     --------------------------
	.section	.nv.shared.reserved.0,"aw",@nobits
	.weak		__nv_reservedSMEM_offset_0_alias
	.size		__nv_reservedSMEM_offset_0_alias, 0, 0
	.other		__nv_reservedSMEM_offset_0_alias,@"STO_CUDA_RESERVED_SHARED STV_DEFAULT"
__nv_reservedSMEM_offset_0_alias:
	.zero		0


//--------------------- .nv.global                --------------------------
	.section	.nv.global,"aw",@nobits
.nv.global:
	.type		_ZN39_INTERNAL_6e8e90dc_4_k_cu_f9cb72f2_29424cute1_E,@object
	.size		_ZN39_INTERNAL_6e8e90dc_4_k_cu_f9cb72f2_29424cute1_E,(_ZN39_INTERNAL_6e8e90dc_4_k_cu_f9cb72f2_29424cuda3std3__45__cpo6cbeginE - _ZN39_INTERNAL_6e8e90dc_4_k_cu_f9cb72f2_29424cute1_E)
_ZN39_INTERNAL_6e8e90dc_4_k_cu_f9cb72f2_29424cute1_E:
	.zero		1
	.type		_ZN39_INTERNAL_6e8e90dc_4_k_cu_f9cb72f2_29424cuda3std3__45__cpo6cbeginE,@object
	.size		_ZN39_INTERNAL_6e8e90dc_4_k_cu_f9cb72f2_29424cuda3std3__45__cpo6cbeginE,(_ZN39_INTERNAL_6e8e90dc_4_k_cu_f9cb72f2_29424cuda3std3__48in_placeE - _ZN39_INTERNAL_6e8e90dc_4_k_cu_f9cb72f2_29424cuda3std3__45__cpo6cbeginE)
_ZN39_INTERNAL_6e8e90dc_4_k_cu_f9cb72f2_29424cuda3std3__45__cpo6cbeginE:
	.zero		1
	.type		_ZN39_INTERNAL_6e8e90dc_4_k_cu_f9cb72f2_29424cuda3std3__48in_placeE,@object
	.size		_ZN39_INTERNAL_6e8e90dc_4_k_cu_f9cb72f2_29424cuda3std3__48in_placeE,(_ZN39_INTERNAL_6e8e90dc_4_k_cu_f9cb72f2_29424cuda3std6ranges3__45__cpo9iter_moveE - _ZN39_INTERNAL_6e8e90dc_4_k_cu_f9cb72f2_29424cuda3std3__48in_placeE)
_ZN39_INTERNAL_6e8e90dc_4_k_cu_f9cb72f2_29424cuda3std3__48in_placeE:
	.zero		1
	.type		_ZN39_INTERNAL_6e8e90dc_4_k_cu_f9cb72f2_29424cuda3std6ranges3__45__cpo9iter_moveE,@object
	.size		_ZN39_INTERNAL_6e8e90dc_4_k_cu_f9cb72f2_29424cuda3std6ranges3__45__cpo9iter_moveE,(_ZN39_INTERNAL_6e8e90dc_4_k_cu_f9cb72f2_29424cuda3std3__45__cpo5beginE - _ZN39_INTERNAL_6e8e90dc_4_k_cu_f9cb72f2_29424cuda3std6ranges3__45__cpo9iter_moveE)
_ZN39_INTERNAL_6e8e90dc_4_k_cu_f9cb72f2_29424cuda3std6ranges3__45__cpo9iter_moveE:
	.zero		1
	.type		_ZN39_INTERNAL_6e8e90dc_4_k_cu_f9cb72f2_29424cuda3std3__45__cpo5beginE,@object
	.size		_ZN39_INTERNAL_6e8e90dc_4_k_cu_f9cb72f2_29424cuda3std3__45__cpo5beginE,(_ZN39_INTERNAL_6e8e90dc_4_k_cu_f9cb72f2_29424cuda3std3__441_GLOBAL__N__6e8e90dc_4_k_cu_f9cb72f2_29426ignoreE - _ZN39_INTERNAL_6e8e90dc_4_k_cu_f9cb72f2_29424cuda3std3__45__cpo5beginE)
_ZN39_INTERNAL_6e8e90dc_4_k_cu_f9cb72f2_29424cuda3std3__45__cpo5beginE:
	.zero		1
	.type		_ZN39_INTERNAL_6e8e90dc_4_k_cu_f9cb72f2_29424cuda3std3__441_GLOBAL__N__6e8e90dc_4_k_cu_f9cb72f2_29426ignoreE,@object
	.size		_ZN39_INTERNAL_6e8e90dc_4_k_cu_f9cb72f2_29424cuda3std3__441_GLOBAL__N__6e8e90dc_4_k_cu_f9cb72f2_29426ignoreE,(_ZN39_INTERNAL_6e8e90dc_4_k_cu_f9cb72f2_29424cute7productE - _ZN39_INTERNAL_6e8e90dc_4_k_cu_f9cb72f2_29424cuda3std3__441_GLOBAL__N__6e8e90dc_4_k_cu_f9cb72f2_29426ignoreE)
_ZN39_INTERNAL_6e8e90dc_4_k_cu_f9cb72f2_29424cuda3std3__441_GLOBAL__N__6e8e90dc_4_k_cu_f9cb72f2_29426ignoreE:
	.zero		1
	.type		_ZN39_INTERNAL_6e8e90dc_4_k_cu_f9cb72f2_29424cute7productE,@object
	.size		_ZN39_INTERNAL_6e8e90dc_4_k_cu_f9cb72f2_29424cute7productE,(_ZN39_INTERNAL_6e8e90dc_4_k_cu_f9cb72f2_29424cuda3std3__45__cpo3endE - _ZN39_INTERNAL_6e8e90dc_4_k_cu_f9cb72f2_29424cute7productE)
_ZN39_INTERNAL_6e8e90dc_4_k_cu_f9cb72f2_29424cute7productE:
	.zero		1
	.type		_ZN39_INTERNAL_6e8e90dc_4_k_cu_f9cb72f2_29424cuda3std3__45__cpo3endE,@object
	.size		_ZN39_INTERNAL_6e8e90dc_4_k_cu_f9cb72f2_29424cuda3std3__45__cpo3endE,(_ZN39_INTERNAL_6e8e90dc_4_k_cu_f9cb72f2_29424cuda3std3__419piecewise_constructE - _ZN39_INTERNAL_6e8e90dc_4_k_cu_f9cb72f2_29424cuda3std3__45__cpo3endE)
_ZN39_INTERNAL_6e8e90dc_4_k_cu_f9cb72f2_29424cuda3std3__45__cpo3endE:
	.zero		1
	.type		_ZN39_INTERNAL_6e8e90dc_4_k_cu_f9cb72f2_29424cuda3std3__419piecewise_constructE,@object
	.size		_ZN39_INTERNAL_6e8e90dc_4_k_cu_f9cb72f2_29424cuda3std3__419piecewise_constructE,(_ZN39_INTERNAL_6e8e90dc_4_k_cu_f9cb72f2_29424cuda3std3__45__cpo4cendE - _ZN39_INTERNAL_6e8e90dc_4_k_cu_f9cb72f2_29424cuda3std3__419piecewise_constructE)
_ZN39_INTERNAL_6e8e90dc_4_k_cu_f9cb72f2_29424cuda3std3__419piecewise_constructE:
	.zero		1
	.type		_ZN39_INTERNAL_6e8e90dc_4_k_cu_f9cb72f2_29424cuda3std3__45__cpo4cendE,@object
	.size		_ZN39_INTERNAL_6e8e90dc_4_k_cu_f9cb72f2_29424cuda3std3__45__cpo4cendE,(_ZN39_INTERNAL_6e8e90dc_4_k_cu_f9cb72f2_29424cuda3std6ranges3__45__cpo4swapE - _ZN39_INTERNAL_6e8e90dc_4_k_cu_f9cb72f2_29424cuda3std3__45__cpo4cendE)
_ZN39_INTERNAL_6e8e90dc_4_k_cu_f9cb72f2_29424cuda3std3__45__cpo4cendE:
	.zero		1
	.type		_ZN39_INTERNAL_6e8e90dc_4_k_cu_f9cb72f2_29424cuda3std6ranges3__45__cpo4swapE,@object
	.size		_ZN39_INTERNAL_6e8e90dc_4_k_cu_f9cb72f2_29424cuda3std6ranges3__45__cpo4swapE,(.L_9 - _ZN39_INTERNAL_6e8e90dc_4_k_cu_f9cb72f2_29424cuda3std6ranges3__45__cpo4swapE)
_ZN39_INTERNAL_6e8e90dc_4_k_cu_f9cb72f2_29424cuda3std6ranges3__45__cpo4swapE:
	.zero		1
.L_9:


//--------------------- .nv.constant0._ZN7cutlass13device_kernelINS_4fmha6kernel28FmhaKernelTmaWarpSpecializedINS1_10collective30FmhaMainloopTmaWarpSpecializedINS_10bfloat16_tEffN4cute5tupleIJNS7_1CILi128EEESA_NS9_ILi192EEEEEENS8_IJiNS9_ILi1EEENS8_IJiiEEEEEESF_SF_NS4_12CausalFusionEJEEENS4_15FmhaFwdEpilogueIS6_fNS8_IJNS9_ILi64EEESB_SA_EEEEENS2_23IndividualTileSchedulerEJEEEEEvNT_6ParamsE --------------------------
	.section	.nv.constant0._ZN7cutlass13device_kernelINS_4fmha6kernel28FmhaKernelTmaWarpSpecializedINS1_10collective30FmhaMainloopTmaWarpSpecializedINS_10bfloat16_tEffN4cute5tupleIJNS7_1CILi128EEESA_NS9_ILi192EEEEEENS8_IJiNS9_ILi1EEENS8_IJiiEEEEEESF_SF_NS4_12CausalFusionEJEEENS4_15FmhaFwdEpilogueIS6_fNS8_IJNS9_ILi64EEESB_SA_EEEEENS2_23IndividualTileSchedulerEJEEEEEvNT_6ParamsE,"a",@progbits
	.sectionflags	@""
	.align	4
.nv.constant0._ZN7cutlass13device_kernelINS_4fmha6kernel28FmhaKernelTmaWarpSpecializedINS1_10collective30FmhaMainloopTmaWarpSpecializedINS_10bfloat16_tEffN4cute5tupleIJNS7_1CILi128EEESA_NS9_ILi192EEEEEENS8_IJiNS9_ILi1EEENS8_IJiiEEEEEESF_SF_NS4_12CausalFusionEJEEENS4_15FmhaFwdEpilogueIS6_fNS8_IJNS9_ILi64EEESB_SA_EEEEENS2_23IndividualTileSchedulerEJEEEEEvNT_6ParamsE:
	.zero		2688


//--------------------- SYMBOLS --------------------------

	.type		.nv.reservedSmem.offset0,@object
	.size		.nv.reservedSmem.offset0,0x4
	.type		__assertfail,@function
